//
// Generated by NVIDIA NVVM Compiler
//
// Compiler Build ID: CL-36424714
// Cuda compilation tools, release 13.0, V13.0.88
// Based on NVVM 20.0.0
//

.version 9.0
.target sm_100
.address_size 64

	// .globl	_Z19set_boundary_valuesPdPKfi
.extern .shared .align 16 .b8 shared_mem[];

.visible .entry _Z19set_boundary_valuesPdPKfi(
	.param .u64 .ptr .align 1 _Z19set_boundary_valuesPdPKfi_param_0,
	.param .u64 .ptr .align 1 _Z19set_boundary_valuesPdPKfi_param_1,
	.param .u32 _Z19set_boundary_valuesPdPKfi_param_2
)
{
	.reg .pred 	%p<2>;
	.reg .b32 	%r<3>;
	.reg .b32 	%f<4>;
	.reg .b64 	%rd<9>;
	.reg .b64 	%fd<6>;

	ld.param.u64 	%rd1, [_Z19set_boundary_valuesPdPKfi_param_0];
	ld.param.u64 	%rd2, [_Z19set_boundary_valuesPdPKfi_param_1];
	ld.param.u32 	%r1, [_Z19set_boundary_valuesPdPKfi_param_2];
	mov.u32 	%r2, %tid.x;
	setp.ne.s32 	%p1, %r2, 0;
	@%p1 bra 	$L__BB0_2;
	cvta.to.global.u64 	%rd3, %rd1;
	cvta.to.global.u64 	%rd4, %rd2;
	mul.wide.s32 	%rd5, %r1, 8;
	add.s64 	%rd6, %rd3, %rd5;
	ld.global.f64 	%fd1, [%rd6+-8];
	mul.wide.s32 	%rd7, %r1, 4;
	add.s64 	%rd8, %rd4, %rd7;
	ld.global.f32 	%f1, [%rd8+-4];
	cvt.f64.f32 	%fd2, %f1;
	add.f64 	%fd3, %fd1, %fd2;
	st.global.f64 	[%rd6], %fd3;
	ld.global.f32 	%f2, [%rd4];
	cvt.f64.f32 	%fd4, %f2;
	st.global.f64 	[%rd6+8], %fd4;
	ld.global.f32 	%f3, [%rd8+-4];
	cvt.f64.f32 	%fd5, %f3;
	st.global.f64 	[%rd6+16], %fd5;
$L__BB0_2:
	ret;

}
	// .globl	_Z24adjust_block_sums_offsetPdPKdiii
.visible .entry _Z24adjust_block_sums_offsetPdPKdiii(
	.param .u64 .ptr .align 1 _Z24adjust_block_sums_offsetPdPKdiii_param_0,
	.param .u64 .ptr .align 1 _Z24adjust_block_sums_offsetPdPKdiii_param_1,
	.param .u32 _Z24adjust_block_sums_offsetPdPKdiii_param_2,
	.param .u32 _Z24adjust_block_sums_offsetPdPKdiii_param_3,
	.param .u32 _Z24adjust_block_sums_offsetPdPKdiii_param_4
)
{
	.reg .pred 	%p<4>;
	.reg .b32 	%r<15>;
	.reg .b64 	%rd<9>;
	.reg .b64 	%fd<4>;

	ld.param.u64 	%rd3, [_Z24adjust_block_sums_offsetPdPKdiii_param_0];
	ld.param.u64 	%rd4, [_Z24adjust_block_sums_offsetPdPKdiii_param_1];
	ld.param.u32 	%r7, [_Z24adjust_block_sums_offsetPdPKdiii_param_2];
	ld.param.u32 	%r8, [_Z24adjust_block_sums_offsetPdPKdiii_param_3];
	ld.param.u32 	%r9, [_Z24adjust_block_sums_offsetPdPKdiii_param_4];
	mov.u32 	%r10, %ctaid.x;
	add.s32 	%r1, %r9, %r10;
	setp.eq.s32 	%p1, %r1, 0;
	@%p1 bra 	$L__BB1_4;
	cvta.to.global.u64 	%rd5, %rd4;
	mul.wide.s32 	%rd6, %r1, 8;
	add.s64 	%rd1, %rd5, %rd6;
	mul.lo.s32 	%r11, %r1, %r8;
	add.s32 	%r12, %r11, %r8;
	min.s32 	%r2, %r12, %r7;
	mov.u32 	%r13, %tid.x;
	add.s32 	%r14, %r11, %r13;
	setp.ge.s32 	%p2, %r14, %r2;
	@%p2 bra 	$L__BB1_4;
	ld.global.f64 	%fd1, [%rd1];
	mov.u32 	%r4, %ntid.x;
	cvta.to.global.u64 	%rd2, %rd3;
$L__BB1_3:
	mul.wide.s32 	%rd7, %r14, 8;
	add.s64 	%rd8, %rd2, %rd7;
	ld.global.f64 	%fd2, [%rd8];
	add.f64 	%fd3, %fd1, %fd2;
	st.global.f64 	[%rd8], %fd3;
	add.s32 	%r14, %r14, %r4;
	setp.lt.s32 	%p3, %r14, %r2;
	@%p3 bra 	$L__BB1_3;
$L__BB1_4:
	ret;

}
	// .globl	_Z18blelloch_arbitraryPdPKfiS_ii
.visible .entry _Z18blelloch_arbitraryPdPKfiS_ii(
	.param .u64 .ptr .align 1 _Z18blelloch_arbitraryPdPKfiS_ii_param_0,
	.param .u64 .ptr .align 1 _Z18blelloch_arbitraryPdPKfiS_ii_param_1,
	.param .u32 _Z18blelloch_arbitraryPdPKfiS_ii_param_2,
	.param .u64 .ptr .align 1 _Z18blelloch_arbitraryPdPKfiS_ii_param_3,
	.param .u32 _Z18blelloch_arbitraryPdPKfiS_ii_param_4,
	.param .u32 _Z18blelloch_arbitraryPdPKfiS_ii_param_5
)
{
	.reg .pred 	%p<13>;
	.reg .b32 	%r<72>;
	.reg .b32 	%f<18>;
	.reg .b64 	%rd<13>;
	.reg .b64 	%fd<4>;

	ld.param.u64 	%rd3, [_Z18blelloch_arbitraryPdPKfiS_ii_param_0];
	ld.param.u64 	%rd5, [_Z18blelloch_arbitraryPdPKfiS_ii_param_1];
	ld.param.u32 	%r20, [_Z18blelloch_arbitraryPdPKfiS_ii_param_2];
	ld.param.u64 	%rd4, [_Z18blelloch_arbitraryPdPKfiS_ii_param_3];
	ld.param.u32 	%r21, [_Z18blelloch_arbitraryPdPKfiS_ii_param_4];
	ld.param.u32 	%r22, [_Z18blelloch_arbitraryPdPKfiS_ii_param_5];
	cvta.to.global.u64 	%rd6, %rd5;
	mov.u32 	%r23, %ctaid.x;
	add.s32 	%r1, %r22, %r23;
	mov.u32 	%r2, %tid.x;
	shl.b32 	%r3, %r2, 1;
	mad.lo.s32 	%r4, %r1, %r21, %r3;
	add.s32 	%r5, %r4, 1;
	or.b32  	%r6, %r3, 1;
	setp.ge.s32 	%p1, %r4, %r20;
	mul.wide.s32 	%rd7, %r4, 4;
	add.s64 	%rd1, %rd6, %rd7;
	mov.f32 	%f16, 0f00000000;
	@%p1 bra 	$L__BB2_2;
	ld.global.f32 	%f16, [%rd1];
$L__BB2_2:
	shr.u32 	%r24, %r2, 4;
	add.s32 	%r25, %r3, %r24;
	shl.b32 	%r26, %r25, 2;
	mov.u32 	%r27, shared_mem;
	add.s32 	%r7, %r27, %r26;
	st.shared.f32 	[%r7], %f16;
	setp.ge.s32 	%p2, %r5, %r20;
	mov.f32 	%f17, 0f00000000;
	@%p2 bra 	$L__BB2_4;
	ld.global.f32 	%f17, [%rd1+4];
$L__BB2_4:
	shr.u32 	%r29, %r6, 5;
	add.s32 	%r30, %r29, %r3;
	shl.b32 	%r31, %r30, 2;
	add.s32 	%r8, %r27, %r31;
	st.shared.f32 	[%r8+4], %f17;
	shr.s32 	%r67, %r21, 1;
	setp.lt.s32 	%p3, %r67, 1;
	mov.b32 	%r69, 1;
	@%p3 bra 	$L__BB2_9;
	mov.b32 	%r69, 1;
$L__BB2_6:
	bar.sync 	0;
	setp.ge.s32 	%p4, %r2, %r67;
	@%p4 bra 	$L__BB2_8;
	mul.lo.s32 	%r34, %r69, %r6;
	add.s32 	%r35, %r34, -1;
	add.s32 	%r36, %r34, %r69;
	add.s32 	%r37, %r35, %r69;
	shr.s32 	%r38, %r35, 5;
	add.s32 	%r39, %r38, %r34;
	shr.s32 	%r40, %r37, 5;
	add.s32 	%r41, %r40, %r36;
	shl.b32 	%r42, %r39, 2;
	add.s32 	%r44, %r27, %r42;
	ld.shared.f32 	%f7, [%r44+-4];
	shl.b32 	%r45, %r41, 2;
	add.s32 	%r46, %r27, %r45;
	ld.shared.f32 	%f8, [%r46+-4];
	add.f32 	%f9, %f7, %f8;
	st.shared.f32 	[%r46+-4], %f9;
$L__BB2_8:
	shl.b32 	%r69, %r69, 1;
	shr.u32 	%r13, %r67, 1;
	setp.gt.u32 	%p5, %r67, 1;
	mov.u32 	%r67, %r13;
	@%p5 bra 	$L__BB2_6;
$L__BB2_9:
	setp.ne.s32 	%p6, %r2, 0;
	@%p6 bra 	$L__BB2_13;
	add.s32 	%r47, %r21, -1;
	shr.s32 	%r48, %r47, 5;
	add.s32 	%r49, %r48, %r21;
	setp.eq.s64 	%p7, %rd4, 0;
	shl.b32 	%r50, %r49, 2;
	add.s32 	%r15, %r27, %r50;
	@%p7 bra 	$L__BB2_12;
	ld.shared.f32 	%f10, [%r15+-4];
	cvt.f64.f32 	%fd1, %f10;
	cvta.to.global.u64 	%rd8, %rd4;
	mul.wide.s32 	%rd9, %r1, 8;
	add.s64 	%rd10, %rd8, %rd9;
	st.global.f64 	[%rd10], %fd1;
$L__BB2_12:
	mov.b32 	%r52, 0;
	st.shared.u32 	[%r15+-4], %r52;
$L__BB2_13:
	bar.sync 	0;
	setp.lt.s32 	%p8, %r21, 2;
	@%p8 bra 	$L__BB2_18;
	mov.b32 	%r70, 1;
$L__BB2_15:
	shr.u32 	%r69, %r69, 1;
	bar.sync 	0;
	setp.ge.u32 	%p9, %r2, %r70;
	@%p9 bra 	$L__BB2_17;
	mul.lo.s32 	%r54, %r69, %r6;
	add.s32 	%r55, %r54, -1;
	add.s32 	%r56, %r54, %r69;
	add.s32 	%r57, %r55, %r69;
	shr.s32 	%r58, %r55, 5;
	add.s32 	%r59, %r58, %r54;
	shr.s32 	%r60, %r57, 5;
	add.s32 	%r61, %r60, %r56;
	shl.b32 	%r62, %r59, 2;
	add.s32 	%r64, %r27, %r62;
	ld.shared.f32 	%f11, [%r64+-4];
	shl.b32 	%r65, %r61, 2;
	add.s32 	%r66, %r27, %r65;
	ld.shared.f32 	%f12, [%r66+-4];
	st.shared.f32 	[%r64+-4], %f12;
	add.f32 	%f13, %f11, %f12;
	st.shared.f32 	[%r66+-4], %f13;
$L__BB2_17:
	shl.b32 	%r70, %r70, 1;
	setp.lt.s32 	%p10, %r70, %r21;
	@%p10 bra 	$L__BB2_15;
$L__BB2_18:
	setp.ge.s32 	%p11, %r4, %r20;
	bar.sync 	0;
	cvta.to.global.u64 	%rd11, %rd3;
	mul.wide.s32 	%rd12, %r4, 8;
	add.s64 	%rd2, %rd11, %rd12;
	@%p11 bra 	$L__BB2_20;
	ld.shared.f32 	%f14, [%r7];
	cvt.f64.f32 	%fd2, %f14;
	st.global.f64 	[%rd2], %fd2;
$L__BB2_20:
	setp.ge.s32 	%p12, %r5, %r20;
	@%p12 bra 	$L__BB2_22;
	ld.shared.f32 	%f15, [%r8+4];
	cvt.f64.f32 	%fd3, %f15;
	st.global.f64 	[%rd2+8], %fd3;
$L__BB2_22:
	ret;

}
	// .globl	_Z25blelloch_arbitrary_doublePdPKdiS_ii
.visible .entry _Z25blelloch_arbitrary_doublePdPKdiS_ii(
	.param .u64 .ptr .align 1 _Z25blelloch_arbitrary_doublePdPKdiS_ii_param_0,
	.param .u64 .ptr .align 1 _Z25blelloch_arbitrary_doublePdPKdiS_ii_param_1,
	.param .u32 _Z25blelloch_arbitrary_doublePdPKdiS_ii_param_2,
	.param .u64 .ptr .align 1 _Z25blelloch_arbitrary_doublePdPKdiS_ii_param_3,
	.param .u32 _Z25blelloch_arbitrary_doublePdPKdiS_ii_param_4,
	.param .u32 _Z25blelloch_arbitrary_doublePdPKdiS_ii_param_5
)
{
	.reg .pred 	%p<13>;
	.reg .b32 	%r<71>;
	.reg .b64 	%rd<14>;
	.reg .b64 	%fd<18>;

	ld.param.u64 	%rd3, [_Z25blelloch_arbitrary_doublePdPKdiS_ii_param_0];
	ld.param.u64 	%rd5, [_Z25blelloch_arbitrary_doublePdPKdiS_ii_param_1];
	ld.param.u32 	%r20, [_Z25blelloch_arbitrary_doublePdPKdiS_ii_param_2];
	ld.param.u64 	%rd4, [_Z25blelloch_arbitrary_doublePdPKdiS_ii_param_3];
	ld.param.u32 	%r21, [_Z25blelloch_arbitrary_doublePdPKdiS_ii_param_4];
	ld.param.u32 	%r22, [_Z25blelloch_arbitrary_doublePdPKdiS_ii_param_5];
	cvta.to.global.u64 	%rd6, %rd5;
	mov.u32 	%r23, %ctaid.x;
	add.s32 	%r1, %r22, %r23;
	mov.u32 	%r2, %tid.x;
	shl.b32 	%r3, %r2, 1;
	mad.lo.s32 	%r4, %r1, %r21, %r3;
	add.s32 	%r5, %r4, 1;
	or.b32  	%r6, %r3, 1;
	setp.ge.s32 	%p1, %r4, %r20;
	mul.wide.s32 	%rd7, %r4, 8;
	add.s64 	%rd1, %rd6, %rd7;
	mov.f64 	%fd16, 0d0000000000000000;
	@%p1 bra 	$L__BB3_2;
	ld.global.f64 	%fd16, [%rd1];
$L__BB3_2:
	shr.u32 	%r24, %r2, 4;
	add.s32 	%r25, %r3, %r24;
	shl.b32 	%r26, %r25, 3;
	mov.u32 	%r27, shared_mem;
	add.s32 	%r7, %r27, %r26;
	st.shared.f64 	[%r7], %fd16;
	setp.ge.s32 	%p2, %r5, %r20;
	mov.f64 	%fd17, 0d0000000000000000;
	@%p2 bra 	$L__BB3_4;
	ld.global.f64 	%fd17, [%rd1+8];
$L__BB3_4:
	shr.u32 	%r29, %r6, 5;
	add.s32 	%r30, %r29, %r3;
	shl.b32 	%r31, %r30, 3;
	add.s32 	%r8, %r27, %r31;
	st.shared.f64 	[%r8+8], %fd17;
	shr.s32 	%r66, %r21, 1;
	setp.lt.s32 	%p3, %r66, 1;
	mov.b32 	%r68, 1;
	@%p3 bra 	$L__BB3_9;
	mov.b32 	%r68, 1;
$L__BB3_6:
	bar.sync 	0;
	setp.ge.s32 	%p4, %r2, %r66;
	@%p4 bra 	$L__BB3_8;
	mul.lo.s32 	%r34, %r68, %r6;
	add.s32 	%r35, %r34, -1;
	add.s32 	%r36, %r34, %r68;
	add.s32 	%r37, %r35, %r68;
	shr.s32 	%r38, %r35, 5;
	add.s32 	%r39, %r38, %r34;
	shr.s32 	%r40, %r37, 5;
	add.s32 	%r41, %r40, %r36;
	shl.b32 	%r42, %r39, 3;
	add.s32 	%r44, %r27, %r42;
	ld.shared.f64 	%fd7, [%r44+-8];
	shl.b32 	%r45, %r41, 3;
	add.s32 	%r46, %r27, %r45;
	ld.shared.f64 	%fd8, [%r46+-8];
	add.f64 	%fd9, %fd7, %fd8;
	st.shared.f64 	[%r46+-8], %fd9;
$L__BB3_8:
	shl.b32 	%r68, %r68, 1;
	shr.u32 	%r13, %r66, 1;
	setp.gt.u32 	%p5, %r66, 1;
	mov.u32 	%r66, %r13;
	@%p5 bra 	$L__BB3_6;
$L__BB3_9:
	setp.ne.s32 	%p6, %r2, 0;
	@%p6 bra 	$L__BB3_13;
	add.s32 	%r47, %r21, -1;
	shr.s32 	%r48, %r47, 5;
	add.s32 	%r49, %r48, %r21;
	setp.eq.s64 	%p7, %rd4, 0;
	shl.b32 	%r50, %r49, 3;
	add.s32 	%r15, %r27, %r50;
	@%p7 bra 	$L__BB3_12;
	ld.shared.f64 	%fd10, [%r15+-8];
	cvta.to.global.u64 	%rd8, %rd4;
	mul.wide.s32 	%rd9, %r1, 8;
	add.s64 	%rd10, %rd8, %rd9;
	st.global.f64 	[%rd10], %fd10;
$L__BB3_12:
	mov.b64 	%rd11, 0;
	st.shared.u64 	[%r15+-8], %rd11;
$L__BB3_13:
	bar.sync 	0;
	setp.lt.s32 	%p8, %r21, 2;
	@%p8 bra 	$L__BB3_18;
	mov.b32 	%r69, 1;
$L__BB3_15:
	shr.u32 	%r68, %r68, 1;
	bar.sync 	0;
	setp.ge.u32 	%p9, %r2, %r69;
	@%p9 bra 	$L__BB3_17;
	mul.lo.s32 	%r53, %r68, %r6;
	add.s32 	%r54, %r53, -1;
	add.s32 	%r55, %r53, %r68;
	add.s32 	%r56, %r54, %r68;
	shr.s32 	%r57, %r54, 5;
	add.s32 	%r58, %r57, %r53;
	shr.s32 	%r59, %r56, 5;
	add.s32 	%r60, %r59, %r55;
	shl.b32 	%r61, %r58, 3;
	add.s32 	%r63, %r27, %r61;
	ld.shared.f64 	%fd11, [%r63+-8];
	shl.b32 	%r64, %r60, 3;
	add.s32 	%r65, %r27, %r64;
	ld.shared.f64 	%fd12, [%r65+-8];
	st.shared.f64 	[%r63+-8], %fd12;
	add.f64 	%fd13, %fd11, %fd12;
	st.shared.f64 	[%r65+-8], %fd13;
$L__BB3_17:
	shl.b32 	%r69, %r69, 1;
	setp.lt.s32 	%p10, %r69, %r21;
	@%p10 bra 	$L__BB3_15;
$L__BB3_18:
	setp.ge.s32 	%p11, %r4, %r20;
	bar.sync 	0;
	cvta.to.global.u64 	%rd12, %rd3;
	add.s64 	%rd2, %rd12, %rd7;
	@%p11 bra 	$L__BB3_20;
	ld.shared.f64 	%fd14, [%r7];
	st.global.f64 	[%rd2], %fd14;
$L__BB3_20:
	setp.ge.s32 	%p12, %r5, %r20;
	@%p12 bra 	$L__BB3_22;
	ld.shared.f64 	%fd15, [%r8+8];
	st.global.f64 	[%rd2+8], %fd15;
$L__BB3_22:
	ret;

}
	// .globl	_Z3smaPfPdii
.visible .entry _Z3smaPfPdii(
	.param .u64 .ptr .align 1 _Z3smaPfPdii_param_0,
	.param .u64 .ptr .align 1 _Z3smaPfPdii_param_1,
	.param .u32 _Z3smaPfPdii_param_2,
	.param .u32 _Z3smaPfPdii_param_3
)
{
	.reg .pred 	%p<6>;
	.reg .b32 	%r<24>;
	.reg .b32 	%f<2>;
	.reg .b64 	%rd<11>;
	.reg .b64 	%fd<17>;

	ld.param.u64 	%rd3, [_Z3smaPfPdii_param_0];
	ld.param.u64 	%rd4, [_Z3smaPfPdii_param_1];
	ld.param.u32 	%r11, [_Z3smaPfPdii_param_2];
	ld.param.u32 	%r12, [_Z3smaPfPdii_param_3];
	cvta.to.global.u64 	%rd1, %rd4;
	mov.u32 	%r13, %ctaid.x;
	mov.u32 	%r1, %ntid.x;
	mul.lo.s32 	%r2, %r13, %r1;
	mov.u32 	%r3, %tid.x;
	add.s32 	%r4, %r2, %r3;
	shl.b32 	%r5, %r12, 1;
	add.s32 	%r6, %r5, %r1;
	setp.ge.s32 	%p1, %r3, %r6;
	@%p1 bra 	$L__BB4_8;
	mul.wide.s32 	%rd5, %r11, 8;
	add.s64 	%rd2, %rd1, %rd5;
	sub.s32 	%r7, %r2, %r12;
	mov.u32 	%r23, %r3;
$L__BB4_2:
	add.s32 	%r9, %r23, %r7;
	setp.gt.s32 	%p2, %r9, -1;
	@%p2 bra 	$L__BB4_4;
	cvt.rn.f64.s32 	%fd8, %r9;
	ld.global.f64 	%fd9, [%rd2+8];
	mul.f64 	%fd16, %fd9, %fd8;
	bra.uni 	$L__BB4_7;
$L__BB4_4:
	setp.lt.s32 	%p3, %r9, %r11;
	@%p3 bra 	$L__BB4_6;
	ld.global.f64 	%fd5, [%rd2];
	sub.s32 	%r14, %r9, %r11;
	cvt.rn.f64.s32 	%fd6, %r14;
	ld.global.f64 	%fd7, [%rd2+16];
	fma.rn.f64 	%fd16, %fd7, %fd6, %fd5;
	bra.uni 	$L__BB4_7;
$L__BB4_6:
	mul.wide.u32 	%rd6, %r9, 8;
	add.s64 	%rd7, %rd1, %rd6;
	ld.global.f64 	%fd16, [%rd7];
$L__BB4_7:
	shl.b32 	%r15, %r23, 3;
	mov.u32 	%r16, shared_mem;
	add.s32 	%r17, %r16, %r15;
	st.shared.f64 	[%r17], %fd16;
	add.s32 	%r23, %r23, %r1;
	setp.lt.s32 	%p4, %r23, %r6;
	@%p4 bra 	$L__BB4_2;
$L__BB4_8:
	bar.sync 	0;
	setp.ge.s32 	%p5, %r4, %r11;
	@%p5 bra 	$L__BB4_10;
	shl.b32 	%r18, %r3, 3;
	mov.u32 	%r19, shared_mem;
	add.s32 	%r20, %r19, %r18;
	ld.shared.f64 	%fd10, [%r20];
	shl.b32 	%r21, %r5, 3;
	add.s32 	%r22, %r20, %r21;
	ld.shared.f64 	%fd11, [%r22];
	sub.f64 	%fd12, %fd11, %fd10;
	cvt.rn.f64.s32 	%fd13, %r12;
	add.f64 	%fd14, %fd13, %fd13;
	div.rn.f64 	%fd15, %fd12, %fd14;
	cvt.rn.f32.f64 	%f1, %fd15;
	cvta.to.global.u64 	%rd8, %rd3;
	mul.wide.s32 	%rd9, %r4, 4;
	add.s64 	%rd10, %rd8, %rd9;
	st.global.f32 	[%rd10], %f1;
$L__BB4_10:
	ret;

}


// ===== COMPILED SASS (sm_100) =====

	.target	sm_100

	.elftype	@"ET_EXEC"


//--------------------- .note.nv.tkinfo           --------------------------
	.section	.note.nv.tkinfo,"",@"SHT_NOTE"
	.sectionflags	@"SHF_NOTE_NV_TKINFO"
	.tkinfo
        /*0018*/ 	.word	0x00000002
        /*0030*/ 	.string	""
        /*0030*/ 	.string	"ptxas"
        /*0030*/ 	.string	"Cuda compilation tools, release 13.0, V13.0.88"
        /*0030*/ 	.string	"Build cuda_13.0.r13.0/compiler.36424714_0"
        /*0030*/ 	.string	"-arch sm_100 -m 64 "



//--------------------- .note.nv.cuinfo           --------------------------
	.section	.note.nv.cuinfo,"",@"SHT_NOTE"
	.sectionflags	@"SHF_NOTE_NV_CUINFO"
        /*0018*/ 	.short	0x0002
        /*001a*/ 	.short	0x0064
        /*001c*/ 	.short	0x0082
	.zero		2


//--------------------- .nv.info                  --------------------------
	.section	.nv.info,"",@"SHT_CUDA_INFO"
	.align	4


	//----- nvinfo : EIATTR_REGCOUNT
	.align		4
        /*0000*/ 	.byte	0x04, 0x2f
        /*0002*/ 	.short	(.L_1 - .L_0)
	.align		4
.L_0:
        /*0004*/ 	.word	index@(_Z19set_boundary_valuesPdPKfi)
        /*0008*/ 	.word	0x00000010


	//----- nvinfo : EIATTR_FRAME_SIZE
	.align		4
.L_1:
        /*000c*/ 	.byte	0x04, 0x11
        /*000e*/ 	.short	(.L_3 - .L_2)
	.align		4
.L_2:
        /*0010*/ 	.word	index@(_Z19set_boundary_valuesPdPKfi)
        /*0014*/ 	.word	0x00000000


	//----- nvinfo : EIATTR_REGCOUNT
	.align		4
.L_3:
        /*0018*/ 	.byte	0x04, 0x2f
        /*001a*/ 	.short	(.L_5 - .L_4)
	.align		4
.L_4:
        /*001c*/ 	.word	index@(_Z24adjust_block_sums_offsetPdPKdiii)
        /*0020*/ 	.word	0x0000000e


	//----- nvinfo : EIATTR_FRAME_SIZE
	.align		4
.L_5:
        /*0024*/ 	.byte	0x04, 0x11
        /*0026*/ 	.short	(.L_7 - .L_6)
	.align		4
.L_6:
        /*0028*/ 	.word	index@(_Z24adjust_block_sums_offsetPdPKdiii)
        /*002c*/ 	.word	0x00000000


	//----- nvinfo : EIATTR_REGCOUNT
	.align		4
.L_7:
        /*0030*/ 	.byte	0x04, 0x2f
        /*0032*/ 	.short	(.L_9 - .L_8)
	.align		4
.L_8:
        /*0034*/ 	.word	index@(_Z18blelloch_arbitraryPdPKfiS_ii)
        /*0038*/ 	.word	0x00000010


	//----- nvinfo : EIATTR_FRAME_SIZE
	.align		4
.L_9:
        /*003c*/ 	.byte	0x04, 0x11
        /*003e*/ 	.short	(.L_11 - .L_10)
	.align		4
.L_10:
        /*0040*/ 	.word	index@(_Z18blelloch_arbitraryPdPKfiS_ii)
        /*0044*/ 	.word	0x00000000


	//----- nvinfo : EIATTR_REGCOUNT
	.align		4
.L_11:
        /*0048*/ 	.byte	0x04, 0x2f
        /*004a*/ 	.short	(.L_13 - .L_12)
	.align		4
.L_12:
        /*004c*/ 	.word	index@(_Z25blelloch_arbitrary_doublePdPKdiS_ii)
        /*0050*/ 	.word	0x00000011


	//----- nvinfo : EIATTR_FRAME_SIZE
	.align		4
.L_13:
        /*0054*/ 	.byte	0x04, 0x11
        /*0056*/ 	.short	(.L_15 - .L_14)
	.align		4
.L_14:
        /*0058*/ 	.word	index@(_Z25blelloch_arbitrary_doublePdPKdiS_ii)
        /*005c*/ 	.word	0x00000000


	//----- nvinfo : EIATTR_REGCOUNT
	.align		4
.L_15:
        /*0060*/ 	.byte	0x04, 0x2f
        /*0062*/ 	.short	(.L_17 - .L_16)
	.align		4
.L_16:
        /*0064*/ 	.word	index@(_Z3smaPfPdii)
        /*0068*/ 	.word	0x00000019


	//----- nvinfo : EIATTR_FRAME_SIZE
	.align		4
.L_17:
        /*006c*/ 	.byte	0x04, 0x11
        /*006e*/ 	.short	(.L_19 - .L_18)
	.align		4
.L_18:
        /*0070*/ 	.word	index@($__internal_0_$__cuda_sm20_div_rn_f64_full)
        /*0074*/ 	.word	0x00000000


	//----- nvinfo : EIATTR_FRAME_SIZE
	.align		4
.L_19:
        /*0078*/ 	.byte	0x04, 0x11
        /*007a*/ 	.short	(.L_21 - .L_20)
	.align		4
.L_20:
        /*007c*/ 	.word	index@(_Z3smaPfPdii)
        /*0080*/ 	.word	0x00000000


	//----- nvinfo : EIATTR_MIN_STACK_SIZE
	.align		4
.L_21:
        /*0084*/ 	.byte	0x04, 0x12
        /*0086*/ 	.short	(.L_23 - .L_22)
	.align		4
.L_22:
        /*0088*/ 	.word	index@(_Z3smaPfPdii)
        /*008c*/ 	.word	0x00000000


	//----- nvinfo : EIATTR_MIN_STACK_SIZE
	.align		4
.L_23:
        /*0090*/ 	.byte	0x04, 0x12
        /*0092*/ 	.short	(.L_25 - .L_24)
	.align		4
.L_24:
        /*0094*/ 	.word	index@(_Z25blelloch_arbitrary_doublePdPKdiS_ii)
        /*0098*/ 	.word	0x00000000


	//----- nvinfo : EIATTR_MIN_STACK_SIZE
	.align		4
.L_25:
        /*009c*/ 	.byte	0x04, 0x12
        /*009e*/ 	.short	(.L_27 - .L_26)
	.align		4
.L_26:
        /*00a0*/ 	.word	index@(_Z18blelloch_arbitraryPdPKfiS_ii)
        /*00a4*/ 	.word	0x00000000


	//----- nvinfo : EIATTR_MIN_STACK_SIZE
	.align		4
.L_27:
        /*00a8*/ 	.byte	0x04, 0x12
        /*00aa*/ 	.short	(.L_29 - .L_28)
	.align		4
.L_28:
        /*00ac*/ 	.word	index@(_Z24adjust_block_sums_offsetPdPKdiii)
        /*00b0*/ 	.word	0x00000000


	//----- nvinfo : EIATTR_MIN_STACK_SIZE
	.align		4
.L_29:
        /*00b4*/ 	.byte	0x04, 0x12
        /*00b6*/ 	.short	(.L_31 - .L_30)
	.align		4
.L_30:
        /*00b8*/ 	.word	index@(_Z19set_boundary_valuesPdPKfi)
        /*00bc*/ 	.word	0x00000000
.L_31:


//--------------------- .nv.compat                --------------------------
	.section	.nv.compat,"",@"SHT_CUDA_COMPAT_INFO"
	.align	4
        /*0000*/ 	.byte	0x02, 0x09, 0x00, 0x00, 0x02, 0x02, 0x01, 0x00, 0x02, 0x05, 0x05, 0x00, 0x03, 0x07, 0x01, 0x01
        /*0010*/ 	.byte	0x02, 0x03, 0x00, 0x00, 0x02, 0x06, 0x01, 0x00, 0x04, 0x0b, 0x08, 0x00, 0x01, 0x00, 0x00, 0x00
        /*0020*/ 	.byte	0x00, 0x00, 0x00, 0x00


//--------------------- .nv.info._Z3smaPfPdii     --------------------------
	.section	.nv.info._Z3smaPfPdii,"",@"SHT_CUDA_INFO"
	.sectionflags	@""
	.align	4


	//----- nvinfo : EIATTR_CUDA_API_VERSION
	.align		4
        /*0000*/ 	.byte	0x04, 0x37
        /*0002*/ 	.short	(.L_33 - .L_32)
.L_32:
        /*0004*/ 	.word	0x00000082


	//----- nvinfo : EIATTR_KPARAM_INFO
	.align		4
.L_33:
        /*0008*/ 	.byte	0x04, 0x17
        /*000a*/ 	.short	(.L_35 - .L_34)
.L_34:
        /*000c*/ 	.word	0x00000000
        /*0010*/ 	.short	0x0003
        /*0012*/ 	.short	0x0014
        /*0014*/ 	.byte	0x00, 0xf0, 0x11, 0x00


	//----- nvinfo : EIATTR_KPARAM_INFO
	.align		4
.L_35:
        /*0018*/ 	.byte	0x04, 0x17
        /*001a*/ 	.short	(.L_37 - .L_36)
.L_36:
        /*001c*/ 	.word	0x00000000
        /*0020*/ 	.short	0x0002
        /*0022*/ 	.short	0x0010
        /*0024*/ 	.byte	0x00, 0xf0, 0x11, 0x00


	//----- nvinfo : EIATTR_KPARAM_INFO
	.align		4
.L_37:
        /*0028*/ 	.byte	0x04, 0x17
        /*002a*/ 	.short	(.L_39 - .L_38)
.L_38:
        /*002c*/ 	.word	0x00000000
        /*0030*/ 	.short	0x0001
        /*0032*/ 	.short	0x0008
        /*0034*/ 	.byte	0x00, 0xf5, 0x21, 0x00


	//----- nvinfo : EIATTR_KPARAM_INFO
	.align		4
.L_39:
        /*0038*/ 	.byte	0x04, 0x17
        /*003a*/ 	.short	(.L_41 - .L_40)
.L_40:
        /*003c*/ 	.word	0x00000000
        /*0040*/ 	.short	0x0000
        /*0042*/ 	.short	0x0000
        /*0044*/ 	.byte	0x00, 0xf5, 0x21, 0x00


	//----- nvinfo : EIATTR_SPARSE_MMA_MASK
	.align		4
.L_41:
        /*0048*/ 	.byte	0x03, 0x50
        /*004a*/ 	.short	0x0000


	//----- nvinfo : EIATTR_MAXREG_COUNT
	.align		4
        /*004c*/ 	.byte	0x03, 0x1b
        /*004e*/ 	.short	0x00ff


	//----- nvinfo : EIATTR_NUM_BARRIERS
	.align		4
        /*0050*/ 	.byte	0x02, 0x4c
        /*0052*/ 	.byte	0x01
	.zero		1


	//----- nvinfo : EIATTR_MERCURY_ISA_VERSION
	.align		4
        /*0054*/ 	.byte	0x03, 0x5f
        /*0056*/ 	.short	0x0101


	//----- nvinfo : EIATTR_VRC_CTA_INIT_COUNT
	.align		4
        /*0058*/ 	.byte	0x02, 0x4a
	.zero		1
	.zero		1


	//----- nvinfo : EIATTR_EXIT_INSTR_OFFSETS
	.align		4
        /*005c*/ 	.byte	0x04, 0x1c
        /*005e*/ 	.short	(.L_43 - .L_42)


	//   ....[0]....
.L_42:
        /*0060*/ 	.word	0x00000300


	//   ....[1]....
        /*0064*/ 	.word	0x00000520


	//----- nvinfo : EIATTR_CRS_STACK_SIZE
	.align		4
.L_43:
        /*0068*/ 	.byte	0x04, 0x1e
        /*006a*/ 	.short	(.L_45 - .L_44)
.L_44:
        /*006c*/ 	.word	0x00000000


	//----- nvinfo : EIATTR_CBANK_PARAM_SIZE
	.align		4
.L_45:
        /*0070*/ 	.byte	0x03, 0x19
        /*0072*/ 	.short	0x0018


	//----- nvinfo : EIATTR_PARAM_CBANK
	.align		4
        /*0074*/ 	.byte	0x04, 0x0a
        /*0076*/ 	.short	(.L_47 - .L_46)
	.align		4
.L_46:
        /*0078*/ 	.word	index@(.nv.constant0._Z3smaPfPdii)
        /*007c*/ 	.short	0x0380
        /*007e*/ 	.short	0x0018


	//----- nvinfo : EIATTR_SW_WAR
	.align		4
.L_47:
        /*0080*/ 	.byte	0x04, 0x36
        /*0082*/ 	.short	(.L_49 - .L_48)
.L_48:
        /*0084*/ 	.word	0x00000008
.L_49:


//--------------------- .nv.info._Z25blelloch_arbitrary_doublePdPKdiS_ii --------------------------
	.section	.nv.info._Z25blelloch_arbitrary_doublePdPKdiS_ii,"",@"SHT_CUDA_INFO"
	.sectionflags	@""
	.align	4


	//----- nvinfo : EIATTR_CUDA_API_VERSION
	.align		4
        /*0000*/ 	.byte	0x04, 0x37
        /*0002*/ 	.short	(.L_51 - .L_50)
.L_50:
        /*0004*/ 	.word	0x00000082


	//----- nvinfo : EIATTR_KPARAM_INFO
	.align		4
.L_51:
        /*0008*/ 	.byte	0x04, 0x17
        /*000a*/ 	.short	(.L_53 - .L_52)
.L_52:
        /*000c*/ 	.word	0x00000000
        /*0010*/ 	.short	0x0005
        /*0012*/ 	.short	0x0024
        /*0014*/ 	.byte	0x00, 0xf0, 0x11, 0x00


	//----- nvinfo : EIATTR_KPARAM_INFO
	.align		4
.L_53:
        /*0018*/ 	.byte	0x04, 0x17
        /*001a*/ 	.short	(.L_55 - .L_54)
.L_54:
        /*001c*/ 	.word	0x00000000
        /*0020*/ 	.short	0x0004
        /*0022*/ 	.short	0x0020
        /*0024*/ 	.byte	0x00, 0xf0, 0x11, 0x00


	//----- nvinfo : EIATTR_KPARAM_INFO
	.align		4
.L_55:
        /*0028*/ 	.byte	0x04, 0x17
        /*002a*/ 	.short	(.L_57 - .L_56)
.L_56:
        /*002c*/ 	.word	0x00000000
        /*0030*/ 	.short	0x0003
        /*0032*/ 	.short	0x0018
        /*0034*/ 	.byte	0x00, 0xf5, 0x21, 0x00


	//----- nvinfo : EIATTR_KPARAM_INFO
	.align		4
.L_57:
        /*0038*/ 	.byte	0x04, 0x17
        /*003a*/ 	.short	(.L_59 - .L_58)
.L_58:
        /*003c*/ 	.word	0x00000000
        /*0040*/ 	.short	0x0002
        /*0042*/ 	.short	0x0010
        /*0044*/ 	.byte	0x00, 0xf0, 0x11, 0x00


	//----- nvinfo : EIATTR_KPARAM_INFO
	.align		4
.L_59:
        /*0048*/ 	.byte	0x04, 0x17
        /*004a*/ 	.short	(.L_61 - .L_60)
.L_60:
        /*004c*/ 	.word	0x00000000
        /*0050*/ 	.short	0x0001
        /*0052*/ 	.short	0x0008
        /*0054*/ 	.byte	0x00, 0xf5, 0x21, 0x00


	//----- nvinfo : EIATTR_KPARAM_INFO
	.align		4
.L_61:
        /*0058*/ 	.byte	0x04, 0x17
        /*005a*/ 	.short	(.L_63 - .L_62)
.L_62:
        /*005c*/ 	.word	0x00000000
        /*0060*/ 	.short	0x0000
        /*0062*/ 	.short	0x0000
        /*0064*/ 	.byte	0x00, 0xf5, 0x21, 0x00


	//----- nvinfo : EIATTR_SPARSE_MMA_MASK
	.align		4
.L_63:
        /*0068*/ 	.byte	0x03, 0x50
        /*006a*/ 	.short	0x0000


	//----- nvinfo : EIATTR_MAXREG_COUNT
	.align		4
        /*006c*/ 	.byte	0x03, 0x1b
        /*006e*/ 	.short	0x00ff


	//----- nvinfo : EIATTR_NUM_BARRIERS
	.align		4
        /*0070*/ 	.byte	0x02, 0x4c
        /*0072*/ 	.byte	0x01
	.zero		1


	//----- nvinfo : EIATTR_MERCURY_ISA_VERSION
	.align		4
        /*0074*/ 	.byte	0x03, 0x5f
        /*0076*/ 	.short	0x0101


	//----- nvinfo : EIATTR_VRC_CTA_INIT_COUNT
	.align		4
        /*0078*/ 	.byte	0x02, 0x4a
	.zero		1
	.zero		1


	//----- nvinfo : EIATTR_EXIT_INSTR_OFFSETS
	.align		4
        /*007c*/ 	.byte	0x04, 0x1c
        /*007e*/ 	.short	(.L_65 - .L_64)


	//   ....[0]....
.L_64:
        /*0080*/ 	.word	0x000006a0


	//   ....[1]....
        /*0084*/ 	.word	0x000006d0


	//----- nvinfo : EIATTR_CRS_STACK_SIZE
	.align		4
.L_65:
        /*0088*/ 	.byte	0x04, 0x1e
        /*008a*/ 	.short	(.L_67 - .L_66)
.L_66:
        /*008c*/ 	.word	0x00000000


	//----- nvinfo : EIATTR_CBANK_PARAM_SIZE
	.align		4
.L_67:
        /*0090*/ 	.byte	0x03, 0x19
        /*0092*/ 	.short	0x0028


	//----- nvinfo : EIATTR_PARAM_CBANK
	.align		4
        /*0094*/ 	.byte	0x04, 0x0a
        /*0096*/ 	.short	(.L_69 - .L_68)
	.align		4
.L_68:
        /*0098*/ 	.word	index@(.nv.constant0._Z25blelloch_arbitrary_doublePdPKdiS_ii)
        /*009c*/ 	.short	0x0380
        /*009e*/ 	.short	0x0028


	//----- nvinfo : EIATTR_SW_WAR
	.align		4
.L_69:
        /*00a0*/ 	.byte	0x04, 0x36
        /*00a2*/ 	.short	(.L_71 - .L_70)
.L_70:
        /*00a4*/ 	.word	0x00000008
.L_71:


//--------------------- .nv.info._Z18blelloch_arbitraryPdPKfiS_ii --------------------------
	.section	.nv.info._Z18blelloch_arbitraryPdPKfiS_ii,"",@"SHT_CUDA_INFO"
	.sectionflags	@""
	.align	4


	//----- nvinfo : EIATTR_CUDA_API_VERSION
	.align		4
        /*0000*/ 	.byte	0x04, 0x37
        /*0002*/ 	.short	(.L_73 - .L_72)
.L_72:
        /*0004*/ 	.word	0x00000082


	//----- nvinfo : EIATTR_KPARAM_INFO
	.align		4
.L_73:
        /*0008*/ 	.byte	0x04, 0x17
        /*000a*/ 	.short	(.L_75 - .L_74)
.L_74:
        /*000c*/ 	.word	0x00000000
        /*0010*/ 	.short	0x0005
        /*0012*/ 	.short	0x0024
        /*0014*/ 	.byte	0x00, 0xf0, 0x11, 0x00


	//----- nvinfo : EIATTR_KPARAM_INFO
	.align		4
.L_75:
        /*0018*/ 	.byte	0x04, 0x17
        /*001a*/ 	.short	(.L_77 - .L_76)
.L_76:
        /*001c*/ 	.word	0x00000000
        /*0020*/ 	.short	0x0004
        /*0022*/ 	.short	0x0020
        /*0024*/ 	.byte	0x00, 0xf0, 0x11, 0x00


	//----- nvinfo : EIATTR_KPARAM_INFO
	.align		4
.L_77:
        /*0028*/ 	.byte	0x04, 0x17
        /*002a*/ 	.short	(.L_79 - .L_78)
.L_78:
        /*002c*/ 	.word	0x00000000
        /*0030*/ 	.short	0x0003
        /*0032*/ 	.short	0x0018
        /*0034*/ 	.byte	0x00, 0xf5, 0x21, 0x00


	//----- nvinfo : EIATTR_KPARAM_INFO
	.align		4
.L_79:
        /*0038*/ 	.byte	0x04, 0x17
        /*003a*/ 	.short	(.L_81 - .L_80)
.L_80:
        /*003c*/ 	.word	0x00000000
        /*0040*/ 	.short	0x0002
        /*0042*/ 	.short	0x0010
        /*0044*/ 	.byte	0x00, 0xf0, 0x11, 0x00


	//----- nvinfo : EIATTR_KPARAM_INFO
	.align		4
.L_81:
        /*0048*/ 	.byte	0x04, 0x17
        /*004a*/ 	.short	(.L_83 - .L_82)
.L_82:
        /*004c*/ 	.word	0x00000000
        /*0050*/ 	.short	0x0001
        /*0052*/ 	.short	0x0008
        /*0054*/ 	.byte	0x00, 0xf5, 0x21, 0x00


	//----- nvinfo : EIATTR_KPARAM_INFO
	.align		4
.L_83:
        /*0058*/ 	.byte	0x04, 0x17
        /*005a*/ 	.short	(.L_85 - .L_84)
.L_84:
        /*005c*/ 	.word	0x00000000
        /*0060*/ 	.short	0x0000
        /*0062*/ 	.short	0x0000
        /*0064*/ 	.byte	0x00, 0xf5, 0x21, 0x00


	//----- nvinfo : EIATTR_SPARSE_MMA_MASK
	.align		4
.L_85:
        /*0068*/ 	.byte	0x03, 0x50
        /*006a*/ 	.short	0x0000


	//----- nvinfo : EIATTR_MAXREG_COUNT
	.align		4
        /*006c*/ 	.byte	0x03, 0x1b
        /*006e*/ 	.short	0x00ff


	//----- nvinfo : EIATTR_NUM_BARRIERS
	.align		4
        /*0070*/ 	.byte	0x02, 0x4c
        /*0072*/ 	.byte	0x01
	.zero		1


	//----- nvinfo : EIATTR_MERCURY_ISA_VERSION
	.align		4
        /*0074*/ 	.byte	0x03, 0x5f
        /*0076*/ 	.short	0x0101


	//----- nvinfo : EIATTR_VRC_CTA_INIT_COUNT
	.align		4
        /*0078*/ 	.byte	0x02, 0x4a
	.zero		1
	.zero		1


	//----- nvinfo : EIATTR_EXIT_INSTR_OFFSETS
	.align		4
        /*007c*/ 	.byte	0x04, 0x1c
        /*007e*/ 	.short	(.L_87 - .L_86)


	//   ....[0]....
.L_86:
        /*0080*/ 	.word	0x000006c0


	//   ....[1]....
        /*0084*/ 	.word	0x00000700


	//----- nvinfo : EIATTR_CRS_STACK_SIZE
	.align		4
.L_87:
        /*0088*/ 	.byte	0x04, 0x1e
        /*008a*/ 	.short	(.L_89 - .L_88)
.L_88:
        /*008c*/ 	.word	0x00000000


	//----- nvinfo : EIATTR_CBANK_PARAM_SIZE
	.align		4
.L_89:
        /*0090*/ 	.byte	0x03, 0x19
        /*0092*/ 	.short	0x0028


	//----- nvinfo : EIATTR_PARAM_CBANK
	.align		4
        /*0094*/ 	.byte	0x04, 0x0a
        /*0096*/ 	.short	(.L_91 - .L_90)
	.align		4
.L_90:
        /*0098*/ 	.word	index@(.nv.constant0._Z18blelloch_arbitraryPdPKfiS_ii)
        /*009c*/ 	.short	0x0380
        /*009e*/ 	.short	0x0028


	//----- nvinfo : EIATTR_SW_WAR
	.align		4
.L_91:
        /*00a0*/ 	.byte	0x04, 0x36
        /*00a2*/ 	.short	(.L_93 - .L_92)
.L_92:
        /*00a4*/ 	.word	0x00000008
.L_93:


//--------------------- .nv.info._Z24adjust_block_sums_offsetPdPKdiii --------------------------
	.section	.nv.info._Z24adjust_block_sums_offsetPdPKdiii,"",@"SHT_CUDA_INFO"
	.sectionflags	@""
	.align	4


	//----- nvinfo : EIATTR_CUDA_API_VERSION
	.align		4
        /*0000*/ 	.byte	0x04, 0x37
        /*0002*/ 	.short	(.L_95 - .L_94)
.L_94:
        /*0004*/ 	.word	0x00000082


	//----- nvinfo : EIATTR_KPARAM_INFO
	.align		4
.L_95:
        /*0008*/ 	.byte	0x04, 0x17
        /*000a*/ 	.short	(.L_97 - .L_96)
.L_96:
        /*000c*/ 	.word	0x00000000
        /*0010*/ 	.short	0x0004
        /*0012*/ 	.short	0x0018
        /*0014*/ 	.byte	0x00, 0xf0, 0x11, 0x00


	//----- nvinfo : EIATTR_KPARAM_INFO
	.align		4
.L_97:
        /*0018*/ 	.byte	0x04, 0x17
        /*001a*/ 	.short	(.L_99 - .L_98)
.L_98:
        /*001c*/ 	.word	0x00000000
        /*0020*/ 	.short	0x0003
        /*0022*/ 	.short	0x0014
        /*0024*/ 	.byte	0x00, 0xf0, 0x11, 0x00


	//----- nvinfo : EIATTR_KPARAM_INFO
	.align		4
.L_99:
        /*0028*/ 	.byte	0x04, 0x17
        /*002a*/ 	.short	(.L_101 - .L_100)
.L_100:
        /*002c*/ 	.word	0x00000000
        /*0030*/ 	.short	0x0002
        /*0032*/ 	.short	0x0010
        /*0034*/ 	.byte	0x00, 0xf0, 0x11, 0x00


	//----- nvinfo : EIATTR_KPARAM_INFO
	.align		4
.L_101:
        /*0038*/ 	.byte	0x04, 0x17
        /*003a*/ 	.short	(.L_103 - .L_102)
.L_102:
        /*003c*/ 	.word	0x00000000
        /*0040*/ 	.short	0x0001
        /*0042*/ 	.short	0x0008
        /*0044*/ 	.byte	0x00, 0xf5, 0x21, 0x00


	//----- nvinfo : EIATTR_KPARAM_INFO
	.align		4
.L_103:
        /*0048*/ 	.byte	0x04, 0x17
        /*004a*/ 	.short	(.L_105 - .L_104)
.L_104:
        /*004c*/ 	.word	0x00000000
        /*0050*/ 	.short	0x0000
        /*0052*/ 	.short	0x0000
        /*0054*/ 	.byte	0x00, 0xf5, 0x21, 0x00


	//----- nvinfo : EIATTR_SPARSE_MMA_MASK
	.align		4
.L_105:
        /*0058*/ 	.byte	0x03, 0x50
        /*005a*/ 	.short	0x0000


	//----- nvinfo : EIATTR_MAXREG_COUNT
	.align		4
        /*005c*/ 	.byte	0x03, 0x1b
        /*005e*/ 	.short	0x00ff


	//----- nvinfo : EIATTR_MERCURY_ISA_VERSION
	.align		4
        /*0060*/ 	.byte	0x03, 0x5f
        /*0062*/ 	.short	0x0101


	//----- nvinfo : EIATTR_VRC_CTA_INIT_COUNT
	.align		4
        /*0064*/ 	.byte	0x02, 0x4a
	.zero		1
	.zero		1


	//----- nvinfo : EIATTR_EXIT_INSTR_OFFSETS
	.align		4
        /*0068*/ 	.byte	0x04, 0x1c
        /*006a*/ 	.short	(.L_107 - .L_106)


	//   ....[0]....
.L_106:
        /*006c*/ 	.word	0x00000050


	//   ....[1]....
        /*0070*/ 	.word	0x000000d0


	//   ....[2]....
        /*0074*/ 	.word	0x000001b0


	//----- nvinfo : EIATTR_CRS_STACK_SIZE
	.align		4
.L_107:
        /*0078*/ 	.byte	0x04, 0x1e
        /*007a*/ 	.short	(.L_109 - .L_108)
.L_108:
        /*007c*/ 	.word	0x00000000


	//----- nvinfo : EIATTR_CBANK_PARAM_SIZE
	.align		4
.L_109:
        /*0080*/ 	.byte	0x03, 0x19
        /*0082*/ 	.short	0x001c


	//----- nvinfo : EIATTR_PARAM_CBANK
	.align		4
        /*0084*/ 	.byte	0x04, 0x0a
        /*0086*/ 	.short	(.L_111 - .L_110)
	.align		4
.L_110:
        /*0088*/ 	.word	index@(.nv.constant0._Z24adjust_block_sums_offsetPdPKdiii)
        /*008c*/ 	.short	0x0380
        /*008e*/ 	.short	0x001c


	//----- nvinfo : EIATTR_SW_WAR
	.align		4
.L_111:
        /*0090*/ 	.byte	0x04, 0x36
        /*0092*/ 	.short	(.L_113 - .L_112)
.L_112:
        /*0094*/ 	.word	0x00000008
.L_113:


//--------------------- .nv.info._Z19set_boundary_valuesPdPKfi --------------------------
	.section	.nv.info._Z19set_boundary_valuesPdPKfi,"",@"SHT_CUDA_INFO"
	.sectionflags	@""
	.align	4


	//----- nvinfo : EIATTR_CUDA_API_VERSION
	.align		4
        /*0000*/ 	.byte	0x04, 0x37
        /*0002*/ 	.short	(.L_115 - .L_114)
.L_114:
        /*0004*/ 	.word	0x00000082


	//----- nvinfo : EIATTR_KPARAM_INFO
	.align		4
.L_115:
        /*0008*/ 	.byte	0x04, 0x17
        /*000a*/ 	.short	(.L_117 - .L_116)
.L_116:
        /*000c*/ 	.word	0x00000000
        /*0010*/ 	.short	0x0002
        /*0012*/ 	.short	0x0010
        /*0014*/ 	.byte	0x00, 0xf0, 0x11, 0x00


	//----- nvinfo : EIATTR_KPARAM_INFO
	.align		4
.L_117:
        /*0018*/ 	.byte	0x04, 0x17
        /*001a*/ 	.short	(.L_119 - .L_118)
.L_118:
        /*001c*/ 	.word	0x00000000
        /*0020*/ 	.short	0x0001
        /*0022*/ 	.short	0x0008
        /*0024*/ 	.byte	0x00, 0xf5, 0x21, 0x00


	//----- nvinfo : EIATTR_KPARAM_INFO
	.align		4
.L_119:
        /*0028*/ 	.byte	0x04, 0x17
        /*002a*/ 	.short	(.L_121 - .L_120)
.L_120:
        /*002c*/ 	.word	0x00000000
        /*0030*/ 	.short	0x0000
        /*0032*/ 	.short	0x0000
        /*0034*/ 	.byte	0x00, 0xf5, 0x21, 0x00


	//----- nvinfo : EIATTR_SPARSE_MMA_MASK
	.align		4
.L_121:
        /*0038*/ 	.byte	0x03, 0x50
        /*003a*/ 	.short	0x0000


	//----- nvinfo : EIATTR_MAXREG_COUNT
	.align		4
        /*003c*/ 	.byte	0x03, 0x1b
        /*003e*/ 	.short	0x00ff


	//----- nvinfo : EIATTR_MERCURY_ISA_VERSION
	.align		4
        /*0040*/ 	.byte	0x03, 0x5f
        /*0042*/ 	.short	0x0101


	//----- nvinfo : EIATTR_VRC_CTA_INIT_COUNT
	.align		4
        /*0044*/ 	.byte	0x02, 0x4a
	.zero		1
	.zero		1


	//----- nvinfo : EIATTR_EXIT_INSTR_OFFSETS
	.align		4
        /*0048*/ 	.byte	0x04, 0x1c
        /*004a*/ 	.short	(.L_123 - .L_122)


	//   ....[0]....
.L_122:
        /*004c*/ 	.word	0x00000030


	//   ....[1]....
        /*0050*/ 	.word	0x00000160


	//----- nvinfo : EIATTR_CBANK_PARAM_SIZE
	.align		4
.L_123:
        /*0054*/ 	.byte	0x03, 0x19
        /*0056*/ 	.short	0x0014


	//----- nvinfo : EIATTR_PARAM_CBANK
	.align		4
        /*0058*/ 	.byte	0x04, 0x0a
        /*005a*/ 	.short	(.L_125 - .L_124)
	.align		4
.L_124:
        /*005c*/ 	.word	index@(.nv.constant0._Z19set_boundary_valuesPdPKfi)
        /*0060*/ 	.short	0x0380
        /*0062*/ 	.short	0x0014


	//----- nvinfo : EIATTR_SW_WAR
	.align		4
.L_125:
        /*0064*/ 	.byte	0x04, 0x36
        /*0066*/ 	.short	(.L_127 - .L_126)
.L_126:
        /*0068*/ 	.word	0x00000008
.L_127:


//--------------------- .nv.callgraph             --------------------------
	.section	.nv.callgraph,"",@"SHT_CUDA_CALLGRAPH"
	.align	4
	.sectionentsize	8
	.align		4
        /*0000*/ 	.word	0x00000000
	.align		4
        /*0004*/ 	.word	0xffffffff
	.align		4
        /*0008*/ 	.word	0x00000000
	.align		4
        /*000c*/ 	.word	0xfffffffe
	.align		4
        /*0010*/ 	.word	0x00000000
	.align		4
        /*0014*/ 	.word	0xfffffffd
	.align		4
        /*0018*/ 	.word	0x00000000
	.align		4
        /*001c*/ 	.word	0xfffffffc


//--------------------- .text._Z3smaPfPdii        --------------------------
	.section	.text._Z3smaPfPdii,"ax",@progbits
	.align	128
        .global         _Z3smaPfPdii
        .type           _Z3smaPfPdii,@function
        .size           _Z3smaPfPdii,(.L_x_39 - _Z3smaPfPdii)
        .other          _Z3smaPfPdii,@"STO_CUDA_ENTRY STV_DEFAULT"
_Z3smaPfPdii:
.text._Z3smaPfPdii:
[----:B------:R-:W-:Y:S01]  /*0000*/  LDC R1, c[0x0][0x37c] ;  /* 0x0000df00ff017b82 */ /* 0x000fe20000000800 */
[----:B------:R-:W0:Y:S07]  /*0010*/  S2R R6, SR_TID.X ;  /* 0x0000000000067919 */ /* 0x000e2e0000002100 */
[----:B------:R-:W1:Y:S01]  /*0020*/  LDC R8, c[0x0][0x394] ;  /* 0x0000e500ff087b82 */ /* 0x000e620000000800 */
[----:B------:R-:W1:Y:S01]  /*0030*/  LDCU UR5, c[0x0][0x360] ;  /* 0x00006c00ff0577ac */ /* 0x000e620008000800 */
[----:B------:R-:W-:Y:S01]  /*0040*/  BSSY.RECONVERGENT B0, `(.L_x_0) ;  /* 0x0000028000007945 */ /* 0x000fe20003800200 */
[----:B------:R-:W2:Y:S05]  /*0050*/  LDCU.64 UR6, c[0x0][0x358] ;  /* 0x00006b00ff0677ac */ /* 0x000eaa0008000a00 */
[----:B------:R-:W3:Y:S01]  /*0060*/  S2UR UR4, SR_CTAID.X ;  /* 0x00000000000479c3 */ /* 0x000ee20000002500 */
[----:B------:R-:W4:Y:S01]  /*0070*/  LDCU UR8, c[0x0][0x390] ;  /* 0x00007200ff0877ac */ /* 0x000f220008000800 */
[----:B-1----:R-:W-:-:S04]  /*0080*/  LEA R5, R8, UR5, 0x1 ;  /* 0x0000000508057c11 */ /* 0x002fc8000f8e08ff */
[----:B0-----:R-:W-:Y:S01]  /*0090*/  ISETP.GE.AND P0, PT, R6, R5, PT ;  /* 0x000000050600720c */ /* 0x001fe20003f06270 */
[----:B---3--:R-:W-:-:S06]  /*00a0*/  UIMAD UR4, UR4, UR5, URZ ;  /* 0x00000005040472a4 */ /* 0x008fcc000f8e02ff */
[----:B------:R-:W-:-:S06]  /*00b0*/  VIADD R0, R6, UR4 ;  /* 0x0000000406007c36 */ /* 0x000fcc0008000000 */
[----:B--2-4-:R-:W-:Y:S05]  /*00c0*/  @P0 BRA `(.L_x_1) ;  /* 0x00000000007c0947 */ /* 0x014fea0003800000 */
[----:B------:R-:W0:Y:S01]  /*00d0*/  S2R R7, SR_CgaCtaId ;  /* 0x0000000000077919 */ /* 0x000e220000008800 */
[----:B------:R-:W1:Y:S01]  /*00e0*/  LDC R9, c[0x0][0x390] ;  /* 0x0000e400ff097b82 */ /* 0x000e620000000800 */
[----:B------:R-:W-:Y:S01]  /*00f0*/  MOV R4, 0x400 ;  /* 0x0000040000047802 */ /* 0x000fe20000000f00 */
[----:B------:R-:W-:-:S06]  /*0100*/  IMAD.MOV.U32 R16, RZ, RZ, R6 ;  /* 0x000000ffff107224 */ /* 0x000fcc00078e0006 */
[----:B------:R-:W1:Y:S01]  /*0110*/  LDC.64 R2, c[0x0][0x388] ;  /* 0x0000e200ff027b82 */ /* 0x000e620000000a00 */
[----:B0-----:R-:W-:Y:S01]  /*0120*/  LEA R4, R7, R4, 0x18 ;  /* 0x0000000407047211 */ /* 0x001fe200078ec0ff */
[----:B-1----:R-:W-:Y:S01]  /*0130*/  IMAD.WIDE R2, R9, 0x8, R2 ;  /* 0x0000000809027825 */ /* 0x002fe200078e0202 */
[----:B------:R-:W-:-:S07]  /*0140*/  IADD3 R7, PT, PT, -R8, UR4, RZ ;  /* 0x0000000408077c10 */ /* 0x000fce000fffe1ff */
.L_x_5:
[----:B------:R-:W-:Y:S01]  /*0150*/  IMAD.IADD R19, R7, 0x1, R16 ;  /* 0x0000000107137824 */ /* 0x000fe200078e0210 */
[----:B------:R-:W-:Y:S04]  /*0160*/  BSSY.RECONVERGENT B1, `(.L_x_2) ;  /* 0x0000010000017945 */ /* 0x000fe80003800200 */
[----:B------:R-:W-:-:S13]  /*0170*/  ISETP.GT.AND P0, PT, R19, -0x1, PT ;  /* 0xffffffff1300780c */ /* 0x000fda0003f04270 */
[----:B------:R-:W-:Y:S05]  /*0180*/  @P0 BRA `(.L_x_3) ;  /* 0x0000000000100947 */ /* 0x000fea0003800000 */
[----:B------:R-:W2:Y:S01]  /*0190*/  LDG.E.64 R10, desc[UR6][R2.64+0x8] ;  /* 0x00000806020a7981 */ /* 0x000ea2000c1e1b00 */
[----:B------:R-:W2:Y:S02]  /*01a0*/  I2F.F64 R8, R19 ;  /* 0x0000001300087312 */ /* 0x000ea40000201c00 */
[----:B--2---:R-:W-:Y:S01]  /*01b0*/  DMUL R8, R8, R10 ;  /* 0x0000000a08087228 */ /* 0x004fe20000000000 */
[----:B------:R-:W-:Y:S10]  /*01c0*/  BRA `(.L_x_4) ;  /* 0x0000000000247947 */ /* 0x000ff40003800000 */
.L_x_3:
[----:B------:R-:W-:-:S13]  /*01d0*/  ISETP.GE.AND P0, PT, R19, UR8, PT ;  /* 0x0000000813007c0c */ /* 0x000fda000bf06270 */
[----:B------:R-:W2:Y:S01]  /*01e0*/  @P0 LDG.E.64 R8, desc[UR6][R2.64] ;  /* 0x0000000602080981 */ /* 0x000ea2000c1e1b00 */
[----:B------:R-:W0:Y:S03]  /*01f0*/  @!P0 LDC.64 R14, c[0x0][0x388] ;  /* 0x0000e200ff0e8b82 */ /* 0x000e260000000a00 */
[----:B------:R-:W2:Y:S01]  /*0200*/  @P0 LDG.E.64 R12, desc[UR6][R2.64+0x10] ;  /* 0x00001006020c0981 */ /* 0x000ea2000c1e1b00 */
[----:B------:R-:W-:-:S04]  /*0210*/  @P0 VIADD R17, R19, -UR8 ;  /* 0x8000000813110c36 */ /* 0x000fc80008000000 */
[----:B------:R-:W2:Y:S02]  /*0220*/  @P0 I2F.F64 R10, R17 ;  /* 0x00000011000a0312 */ /* 0x000ea40000201c00 */
[----:B--2---:R-:W-:Y:S01]  /*0230*/  @P0 DFMA R8, R10, R12, R8 ;  /* 0x0000000c0a08022b */ /* 0x004fe20000000008 */
[----:B0-----:R-:W-:-:S09]  /*0240*/  @!P0 IMAD.WIDE.U32 R10, R19, 0x8, R14 ;  /* 0x00000008130a8825 */ /* 0x001fd200078e000e */
[----:B------:R0:W5:Y:S02]  /*0250*/  @!P0 LDG.E.64 R8, desc[UR6][R10.64] ;  /* 0x000000060a088981 */ /* 0x000164000c1e1b00 */
.L_x_4:
[----:B------:R-:W-:Y:S05]  /*0260*/  BSYNC.RECONVERGENT B1 ;  /* 0x0000000000017941 */ /* 0x000fea0003800200 */
.L_x_2:
[C---:B0-----:R-:W-:Y:S02]  /*0270*/  IMAD R11, R16.reuse, 0x8, R4 ;  /* 0x00000008100b7824 */ /* 0x041fe400078e0204 */
[----:B------:R-:W-:-:S03]  /*0280*/  VIADD R16, R16, UR5 ;  /* 0x0000000510107c36 */ /* 0x000fc60008000000 */
[----:B-----5:R0:W-:Y:S02]  /*0290*/  STS.64 [R11], R8 ;  /* 0x000000080b007388 */ /* 0x0201e40000000a00 */
[----:B------:R-:W-:-:S13]  /*02a0*/  ISETP.GE.AND P0, PT, R16, R5, PT ;  /* 0x000000051000720c */ /* 0x000fda0003f06270 */
[----:B0-----:R-:W-:Y:S05]  /*02b0*/  @!P0 BRA `(.L_x_5) ;  /* 0xfffffffc00a48947 */ /* 0x001fea000383ffff */
.L_x_1:
[----:B------:R-:W-:Y:S05]  /*02c0*/  BSYNC.RECONVERGENT B0 ;  /* 0x0000000000007941 */ /* 0x000fea0003800200 */
.L_x_0:
[----:B------:R-:W0:Y:S01]  /*02d0*/  LDCU UR9, c[0x0][0x390] ;  /* 0x00007200ff0977ac */ /* 0x000e220008000800 */
[----:B------:R-:W-:Y:S01]  /*02e0*/  BAR.SYNC.DEFER_BLOCKING 0x0 ;  /* 0x0000000000007b1d */ /* 0x000fe20000010000 */
[----:B0-----:R-:W-:-:S13]  /*02f0*/  ISETP.GE.AND P0, PT, R0, UR9, PT ;  /* 0x0000000900007c0c */ /* 0x001fda000bf06270 */
[----:B------:R-:W-:Y:S05]  /*0300*/  @P0 EXIT ;  /* 0x000000000000094d */ /* 0x000fea0003800000 */
[----:B------:R-:W0:Y:S01]  /*0310*/  LDC R15, c[0x0][0x394] ;  /* 0x0000e500ff0f7b82 */ /* 0x000e220000000800 */
[----:B------:R-:W-:Y:S01]  /*0320*/  UMOV UR4, 0x400 ;  /* 0x0000040000047882 */ /* 0x000fe20000000000 */
[----:B------:R-:W-:Y:S01]  /*0330*/  IMAD.MOV.U32 R8, RZ, RZ, 0x1 ;  /* 0x00000001ff087424 */ /* 0x000fe200078e00ff */
[----:B------:R-:W-:Y:S05]  /*0340*/  BSSY.RECONVERGENT B0, `(.L_x_6) ;  /* 0x0000019000007945 */ /* 0x000fea0003800200 */
[----:B------:R-:W1:Y:S01]  /*0350*/  S2UR UR5, SR_CgaCtaId ;  /* 0x00000000000579c3 */ /* 0x000e620000008800 */
[----:B0-----:R-:W0:Y:S01]  /*0360*/  I2F.F64 R4, R15 ;  /* 0x0000000f00047312 */ /* 0x001e220000201c00 */
[----:B-1----:R-:W-:-:S06]  /*0370*/  ULEA UR4, UR5, UR4, 0x18 ;  /* 0x0000000405047291 */ /* 0x002fcc000f8ec0ff */
[----:B------:R-:W-:Y:S01]  /*0380*/  LEA R12, R6, UR4, 0x3 ;  /* 0x00000004060c7c11 */ /* 0x000fe2000f8e18ff */
[----:B0-----:R-:W-:-:S04]  /*0390*/  DADD R4, R4, R4 ;  /* 0x0000000004047229 */ /* 0x001fc80000000004 */
[----:B------:R-:W-:Y:S01]  /*03a0*/  IMAD R13, R15, 0x10, R12 ;  /* 0x000000100f0d7824 */ /* 0x000fe200078e020c */
[----:B------:R-:W-:Y:S01]  /*03b0*/  LDS.64 R6, [R12] ;  /* 0x000000000c067984 */ /* 0x000fe20000000a00 */
[----:B------:R-:W0:Y:S03]  /*03c0*/  MUFU.RCP64H R9, R5 ;  /* 0x0000000500097308 */ /* 0x000e260000001800 */
[----:B------:R-:W1:Y:S01]  /*03d0*/  LDS.64 R2, [R13] ;  /* 0x000000000d027984 */ /* 0x000e620000000a00 */
[----:B0-----:R-:W-:-:S08]  /*03e0*/  DFMA R10, -R4, R8, 1 ;  /* 0x3ff00000040a742b */ /* 0x001fd00000000108 */
[----:B------:R-:W-:-:S08]  /*03f0*/  DFMA R10, R10, R10, R10 ;  /* 0x0000000a0a0a722b */ /* 0x000fd0000000000a */
[----:B------:R-:W-:-:S08]  /*0400*/  DFMA R10, R8, R10, R8 ;  /* 0x0000000a080a722b */ /* 0x000fd00000000008 */
[----:B------:R-:W-:Y:S02]  /*0410*/  DFMA R8, -R4, R10, 1 ;  /* 0x3ff000000408742b */ /* 0x000fe4000000010a */
[----:B-1----:R-:W-:-:S06]  /*0420*/  DADD R6, -R6, R2 ;  /* 0x0000000006067229 */ /* 0x002fcc0000000102 */
[----:B------:R-:W-:-:S04]  /*0430*/  DFMA R8, R10, R8, R10 ;  /* 0x000000080a08722b */ /* 0x000fc8000000000a */
[----:B------:R-:W-:-:S04]  /*0440*/  FSETP.GEU.AND P1, PT, |R7|, 6.5827683646048100446e-37, PT ;  /* 0x036000000700780b */ /* 0x000fc80003f2e200 */
[----:B------:R-:W-:-:S08]  /*0450*/  DMUL R2, R6, R8 ;  /* 0x0000000806027228 */ /* 0x000fd00000000000 */
[----:B------:R-:W-:-:S08]  /*0460*/  DFMA R10, -R4, R2, R6 ;  /* 0x00000002040a722b */ /* 0x000fd00000000106 */
[----:B------:R-:W-:-:S10]  /*0470*/  DFMA R2, R8, R10, R2 ;  /* 0x0000000a0802722b */ /* 0x000fd40000000002 */
[----:B------:R-:W-:-:S05]  /*0480*/  FFMA R8, RZ, R5, R3 ;  /* 0x00000005ff087223 */ /* 0x000fca0000000003 */
[----:B------:R-:W-:-:S13]  /*0490*/  FSETP.GT.AND P0, PT, |R8|, 1.469367938527859385e-39, PT ;  /* 0x001000000800780b */ /* 0x000fda0003f04200 */
[----:B------:R-:W-:Y:S05]  /*04a0*/  @P0 BRA P1, `(.L_x_7) ;  /* 0x0000000000080947 */ /* 0x000fea0000800000 */
[----:B------:R-:W-:-:S07]  /*04b0*/  MOV R10, 0x4d0 ;  /* 0x000004d0000a7802 */ /* 0x000fce0000000f00 */
[----:B------:R-:W-:Y:S05]  /*04c0*/  CALL.REL.NOINC `($__internal_0_$__cuda_sm20_div_rn_f64_full) ;  /* 0x0000000000187944 */ /* 0x000fea0003c00000 */
.L_x_7:
[----:B------:R-:W-:Y:S05]  /*04d0*/  BSYNC.RECONVERGENT B0 ;  /* 0x0000000000007941 */ /* 0x000fea0003800200 */
.L_x_6:
[----:B------:R-:W0:Y:S01]  /*04e0*/  LDC.64 R4, c[0x0][0x380] ;  /* 0x0000e000ff047b82 */ /* 0x000e220000000a00 */
[----:B------:R-:W1:Y:S01]  /*04f0*/  F2F.F32.F64 R3, R2 ;  /* 0x0000000200037310 */ /* 0x000e620000301000 */
[----:B0-----:R-:W-:-:S05]  /*0500*/  IMAD.WIDE R4, R0, 0x4, R4 ;  /* 0x0000000400047825 */ /* 0x001fca00078e0204 */
[----:B-1----:R-:W-:Y:S01]  /*0510*/  STG.E desc[UR6][R4.64], R3 ;  /* 0x0000000304007986 */ /* 0x002fe2000c101906 */
[----:B------:R-:W-:Y:S05]  /*0520*/  EXIT ;  /* 0x000000000000794d */ /* 0x000fea0003800000 */
        .weak           $__internal_0_$__cuda_sm20_div_rn_f64_full
        .type           $__internal_0_$__cuda_sm20_div_rn_f64_full,@function
        .size           $__internal_0_$__cuda_sm20_div_rn_f64_full,(.L_x_39 - $__internal_0_$__cuda_sm20_div_rn_f64_full)
$__internal_0_$__cuda_sm20_div_rn_f64_full:
[C---:B------:R-:W-:Y:S01]  /*0530*/  FSETP.GEU.AND P0, PT, |R5|.reuse, 1.469367938527859385e-39, PT ;  /* 0x001000000500780b */ /* 0x040fe20003f0e200 */
[----:B------:R-:W-:Y:S01]  /*0540*/  IMAD.MOV.U32 R16, RZ, RZ, 0x1 ;  /* 0x00000001ff107424 */ /* 0x000fe200078e00ff */
[----:B------:R-:W-:Y:S01]  /*0550*/  LOP3.LUT R2, R5, 0x800fffff, RZ, 0xc0, !PT ;  /* 0x800fffff05027812 */ /* 0x000fe200078ec0ff */
[----:B------:R-:W-:Y:S01]  /*0560*/  BSSY.RECONVERGENT B1, `(.L_x_8) ;  /* 0x0000055000017945 */ /* 0x000fe20003800200 */
[C---:B------:R-:W-:Y:S02]  /*0570*/  FSETP.GEU.AND P2, PT, |R7|.reuse, 1.469367938527859385e-39, PT ;  /* 0x001000000700780b */ /* 0x040fe40003f4e200 */
[----:B------:R-:W-:Y:S01]  /*0580*/  LOP3.LUT R3, R2, 0x3ff00000, RZ, 0xfc, !PT ;  /* 0x3ff0000002037812 */ /* 0x000fe200078efcff */
[----:B------:R-:W-:Y:S01]  /*0590*/  IMAD.MOV.U32 R2, RZ, RZ, R4 ;  /* 0x000000ffff027224 */ /* 0x000fe200078e0004 */
[----:B------:R-:W-:Y:S02]  /*05a0*/  LOP3.LUT R11, R7, 0x7ff00000, RZ, 0xc0, !PT ;  /* 0x7ff00000070b7812 */ /* 0x000fe400078ec0ff */
[----:B------:R-:W-:-:S03]  /*05b0*/  LOP3.LUT R14, R5, 0x7ff00000, RZ, 0xc0, !PT ;  /* 0x7ff00000050e7812 */ /* 0x000fc600078ec0ff */
[----:B------:R-:W-:Y:S01]  /*05c0*/  @!P0 DMUL R2, R4, 8.98846567431157953865e+307 ;  /* 0x7fe0000004028828 */ /* 0x000fe20000000000 */
[----:B------:R-:W-:-:S03]  /*05d0*/  ISETP.GE.U32.AND P1, PT, R11, R14, PT ;  /* 0x0000000e0b00720c */ /* 0x000fc60003f26070 */
[----:B------:R-:W-:Y:S01]  /*05e0*/  @!P2 LOP3.LUT R12, R5, 0x7ff00000, RZ, 0xc0, !PT ;  /* 0x7ff00000050ca812 */ /* 0x000fe200078ec0ff */
[----:B------:R-:W-:Y:S01]  /*05f0*/  @!P2 IMAD.MOV.U32 R18, RZ, RZ, RZ ;  /* 0x000000ffff12a224 */ /* 0x000fe200078e00ff */
[----:B------:R-:W0:Y:S02]  /*0600*/  MUFU.RCP64H R17, R3 ;  /* 0x0000000300117308 */ /* 0x000e240000001800 */
[----:B------:R-:W-:Y:S01]  /*0610*/  @!P2 ISETP.GE.U32.AND P3, PT, R11, R12, PT ;  /* 0x0000000c0b00a20c */ /* 0x000fe20003f66070 */
[----:B------:R-:W-:-:S05]  /*0620*/  IMAD.MOV.U32 R12, RZ, RZ, 0x1ca00000 ;  /* 0x1ca00000ff0c7424 */ /* 0x000fca00078e00ff */
[----:B------:R-:W-:-:S04]  /*0630*/  @!P2 SEL R13, R12, 0x63400000, !P3 ;  /* 0x634000000c0da807 */ /* 0x000fc80005800000 */
[----:B------:R-:W-:-:S04]  /*0640*/  @!P2 LOP3.LUT R13, R13, 0x80000000, R7, 0xf8, !PT ;  /* 0x800000000d0da812 */ /* 0x000fc800078ef807 */
[----:B------:R-:W-:Y:S01]  /*0650*/  @!P2 LOP3.LUT R19, R13, 0x100000, RZ, 0xfc, !PT ;  /* 0x001000000d13a812 */ /* 0x000fe200078efcff */
[----:B0-----:R-:W-:-:S08]  /*0660*/  DFMA R8, R16, -R2, 1 ;  /* 0x3ff000001008742b */ /* 0x001fd00000000802 */
[----:B------:R-:W-:-:S08]  /*0670*/  DFMA R8, R8, R8, R8 ;  /* 0x000000080808722b */ /* 0x000fd00000000008 */
[----:B------:R-:W-:Y:S01]  /*0680*/  DFMA R16, R16, R8, R16 ;  /* 0x000000081010722b */ /* 0x000fe20000000010 */
[----:B------:R-:W-:Y:S01]  /*0690*/  SEL R9, R12, 0x63400000, !P1 ;  /* 0x634000000c097807 */ /* 0x000fe20004800000 */
[----:B------:R-:W-:-:S03]  /*06a0*/  IMAD.MOV.U32 R8, RZ, RZ, R6 ;  /* 0x000000ffff087224 */ /* 0x000fc600078e0006 */
[----:B------:R-:W-:-:S03]  /*06b0*/  LOP3.LUT R9, R9, 0x800fffff, R7, 0xf8, !PT ;  /* 0x800fffff09097812 */ /* 0x000fc600078ef807 */
[----:B------:R-:W-:-:S03]  /*06c0*/  DFMA R20, R16, -R2, 1 ;  /* 0x3ff000001014742b */ /* 0x000fc60000000802 */
[----:B------:R-:W-:-:S05]  /*06d0*/  @!P2 DFMA R8, R8, 2, -R18 ;  /* 0x400000000808a82b */ /* 0x000fca0000000812 */
[----:B------:R-:W-:Y:S01]  /*06e0*/  DFMA R16, R16, R20, R16 ;  /* 0x000000141010722b */ /* 0x000fe20000000010 */
[----:B------:R-:W-:Y:S02]  /*06f0*/  IMAD.MOV.U32 R21, RZ, RZ, R11 ;  /* 0x000000ffff157224 */ /* 0x000fe400078e000b */
[----:B------:R-:W-:Y:S01]  /*0700*/  IMAD.MOV.U32 R20, RZ, RZ, R14 ;  /* 0x000000ffff147224 */ /* 0x000fe200078e000e */
[----:B------:R-:W-:Y:S02]  /*0710*/  @!P0 LOP3.LUT R20, R3, 0x7ff00000, RZ, 0xc0, !PT ;  /* 0x7ff0000003148812 */ /* 0x000fe400078ec0ff */
[----:B------:R-:W-:Y:S02]  /*0720*/  @!P2 LOP3.LUT R21, R9, 0x7ff00000, RZ, 0xc0, !PT ;  /* 0x7ff000000915a812 */ /* 0x000fe400078ec0ff */
[----:B------:R-:W-:Y:S01]  /*0730*/  DMUL R18, R16, R8 ;  /* 0x0000000810127228 */ /* 0x000fe20000000000 */
[----:B------:R-:W-:Y:S02]  /*0740*/  VIADD R22, R20, 0xffffffff ;  /* 0xffffffff14167836 */ /* 0x000fe40000000000 */
[----:B------:R-:W-:-:S05]  /*0750*/  VIADD R13, R21, 0xffffffff ;  /* 0xffffffff150d7836 */ /* 0x000fca0000000000 */
[----:B------:R-:W-:Y:S01]  /*0760*/  DFMA R14, R18, -R2, R8 ;  /* 0x80000002120e722b */ /* 0x000fe20000000008 */
[----:B------:R-:W-:-:S04]  /*0770*/  ISETP.GT.U32.AND P0, PT, R13, 0x7feffffe, PT ;  /* 0x7feffffe0d00780c */ /* 0x000fc80003f04070 */
[----:B------:R-:W-:-:S03]  /*0780*/  ISETP.GT.U32.OR P0, PT, R22, 0x7feffffe, P0 ;  /* 0x7feffffe1600780c */ /* 0x000fc60000704470 */
[----:B------:R-:W-:-:S10]  /*0790*/  DFMA R14, R16, R14, R18 ;  /* 0x0000000e100e722b */ /* 0x000fd40000000012 */
[----:B------:R-:W-:Y:S05]  /*07a0*/  @P0 BRA `(.L_x_9) ;  /* 0x00000000006c0947 */ /* 0x000fea0003800000 */
[----:B------:R-:W-:-:S04]  /*07b0*/  LOP3.LUT R16, R5, 0x7ff00000, RZ, 0xc0, !PT ;  /* 0x7ff0000005107812 */ /* 0x000fc800078ec0ff */
[CC--:B------:R-:W-:Y:S02]  /*07c0*/  VIADDMNMX R6, R11.reuse, -R16.reuse, 0xb9600000, !PT ;  /* 0xb96000000b067446 */ /* 0x0c0fe40007800910 */
[----:B------:R-:W-:Y:S02]  /*07d0*/  ISETP.GE.U32.AND P0, PT, R11, R16, PT ;  /* 0x000000100b00720c */ /* 0x000fe40003f06070 */
[----:B------:R-:W-:Y:S02]  /*07e0*/  VIMNMX R6, PT, PT, R6, 0x46a00000, PT ;  /* 0x46a0000006067848 */ /* 0x000fe40003fe0100 */
[----:B------:R-:W-:-:S05]  /*07f0*/  SEL R11, R12, 0x63400000, !P0 ;  /* 0x634000000c0b7807 */ /* 0x000fca0004000000 */
[----:B------:R-:W-:Y:S02]  /*0800*/  IMAD.IADD R11, R6, 0x1, -R11 ;  /* 0x00000001060b7824 */ /* 0x000fe400078e0a0b */
[----:B------:R-:W-:Y:S02]  /*0810*/  IMAD.MOV.U32 R6, RZ, RZ, RZ ;  /* 0x000000ffff067224 */ /* 0x000fe400078e00ff */
[----:B------:R-:W-:-:S06]  /*0820*/  VIADD R7, R11, 0x7fe00000 ;  /* 0x7fe000000b077836 */ /* 0x000fcc0000000000 */
[----:B------:R-:W-:-:S10]  /*0830*/  DMUL R12, R14, R6 ;  /* 0x000000060e0c7228 */ /* 0x000fd40000000000 */
[----:B------:R-:W-:-:S13]  /*0840*/  FSETP.GTU.AND P0, PT, |R13|, 1.469367938527859385e-39, PT ;  /* 0x001000000d00780b */ /* 0x000fda0003f0c200 */
[----:B------:R-:W-:Y:S05]  /*0850*/  @P0 BRA `(.L_x_10) ;  /* 0x0000000000940947 */ /* 0x000fea0003800000 */
[----:B------:R-:W-:Y:S01]  /*0860*/  DFMA R2, R14, -R2, R8 ;  /* 0x800000020e02722b */ /* 0x000fe20000000008 */
[----:B------:R-:W-:-:S09]  /*0870*/  IMAD.MOV.U32 R6, RZ, RZ, RZ ;  /* 0x000000ffff067224 */ /* 0x000fd200078e00ff */
[C---:B------:R-:W-:Y:S02]  /*0880*/  FSETP.NEU.AND P0, PT, R3.reuse, RZ, PT ;  /* 0x000000ff0300720b */ /* 0x040fe40003f0d000 */
[----:B------:R-:W-:-:S04]  /*0890*/  LOP3.LUT R5, R3, 0x80000000, R5, 0x48, !PT ;  /* 0x8000000003057812 */ /* 0x000fc800078e4805 */
[----:B------:R-:W-:-:S07]  /*08a0*/  LOP3.LUT R7, R5, R7, RZ, 0xfc, !PT ;  /* 0x0000000705077212 */ /* 0x000fce00078efcff */
[----:B------:R-:W-:Y:S05]  /*08b0*/  @!P0 BRA `(.L_x_10) ;  /* 0x00000000007c8947 */ /* 0x000fea0003800000 */
[----:B------:R-:W-:Y:S01]  /*08c0*/  IMAD.MOV R3, RZ, RZ, -R11 ;  /* 0x000000ffff037224 */ /* 0x000fe200078e0a0b */
[----:B------:R-:W-:Y:S01]  /*08d0*/  DMUL.RP R6, R14, R6 ;  /* 0x000000060e067228 */ /* 0x000fe20000008000 */
[----:B------:R-:W-:Y:S01]  /*08e0*/  IMAD.MOV.U32 R2, RZ, RZ, RZ ;  /* 0x000000ffff027224 */ /* 0x000fe200078e00ff */
[----:B------:R-:W-:-:S05]  /*08f0*/  IADD3 R11, PT, PT, -R11, -0x43300000, RZ ;  /* 0xbcd000000b0b7810 */ /* 0x000fca0007ffe1ff */
[----:B------:R-:W-:-:S03]  /*0900*/  DFMA R2, R12, -R2, R14 ;  /* 0x800000020c02722b */ /* 0x000fc6000000000e */
[----:B------:R-:W-:-:S07]  /*0910*/  LOP3.LUT R5, R7, R5, RZ, 0x3c, !PT ;  /* 0x0000000507057212 */ /* 0x000fce00078e3cff */
[----:B------:R-:W-:-:S04]  /*0920*/  FSETP.NEU.AND P0, PT, |R3|, R11, PT ;  /* 0x0000000b0300720b */ /* 0x000fc80003f0d200 */
[----:B------:R-:W-:Y:S02]  /*0930*/  FSEL R12, R6, R12, !P0 ;  /* 0x0000000c060c7208 */ /* 0x000fe40004000000 */
[----:B------:R-:W-:Y:S01]  /*0940*/  FSEL R13, R5, R13, !P0 ;  /* 0x0000000d050d7208 */ /* 0x000fe20004000000 */
[----:B------:R-:W-:Y:S06]  /*0950*/  BRA `(.L_x_10) ;  /* 0x0000000000547947 */ /* 0x000fec0003800000 */
.L_x_9:
[----:B------:R-:W-:-:S14]  /*0960*/  DSETP.NAN.AND P0, PT, R6, R6, PT ;  /* 0x000000060600722a */ /* 0x000fdc0003f08000 */
[----:B------:R-:W-:Y:S05]  /*0970*/  @P0 BRA `(.L_x_11) ;  /* 0x0000000000440947 */ /* 0x000fea0003800000 */
[----:B------:R-:W-:-:S14]  /*0980*/  DSETP.NAN.AND P0, PT, R4, R4, PT ;  /* 0x000000040400722a */ /* 0x000fdc0003f08000 */
[----:B------:R-:W-:Y:S05]  /*0990*/  @P0 BRA `(.L_x_12) ;  /* 0x0000000000300947 */ /* 0x000fea0003800000 */
[----:B------:R-:W-:Y:S01]  /*09a0*/  ISETP.NE.AND P0, PT, R21, R20, PT ;  /* 0x000000141500720c */ /* 0x000fe20003f05270 */
[----:B------:R-:W-:Y:S02]  /*09b0*/  IMAD.MOV.U32 R12, RZ, RZ, 0x0 ;  /* 0x00000000ff0c7424 */ /* 0x000fe400078e00ff */
[----:B------:R-:W-:-:S10]  /*09c0*/  IMAD.MOV.U32 R13, RZ, RZ, -0x80000 ;  /* 0xfff80000ff0d7424 */ /* 0x000fd400078e00ff */
[----:B------:R-:W-:Y:S05]  /*09d0*/  @!P0 BRA `(.L_x_10) ;  /* 0x0000000000348947 */ /* 0x000fea0003800000 */
[----:B------:R-:W-:Y:S02]  /*09e0*/  ISETP.NE.AND P0, PT, R21, 0x7ff00000, PT ;  /* 0x7ff000001500780c */ /* 0x000fe40003f05270 */
[----:B------:R-:W-:Y:S02]  /*09f0*/  LOP3.LUT R13, R7, 0x80000000, R5, 0x48, !PT ;  /* 0x80000000070d7812 */ /* 0x000fe400078e4805 */
[----:B------:R-:W-:-:S13]  /*0a00*/  ISETP.EQ.OR P0, PT, R20, RZ, !P0 ;  /* 0x000000ff1400720c */ /* 0x000fda0004702670 */
[----:B------:R-:W-:Y:S01]  /*0a10*/  @P0 LOP3.LUT R2, R13, 0x7ff00000, RZ, 0xfc, !PT ;  /* 0x7ff000000d020812 */ /* 0x000fe200078efcff */
[----:B------:R-:W-:Y:S02]  /*0a20*/  @!P0 IMAD.MOV.U32 R12, RZ, RZ, RZ ;  /* 0x000000ffff0c8224 */ /* 0x000fe400078e00ff */
[----:B------:R-:W-:Y:S02]  /*0a30*/  @P0 IMAD.MOV.U32 R12, RZ, RZ, RZ ;  /* 0x000000ffff0c0224 */ /* 0x000fe400078e00ff */
[----:B------:R-:W-:Y:S01]  /*0a40*/  @P0 IMAD.MOV.U32 R13, RZ, RZ, R2 ;  /* 0x000000ffff0d0224 */ /* 0x000fe200078e0002 */
[----:B------:R-:W-:Y:S06]  /*0a50*/  BRA `(.L_x_10) ;  /* 0x0000000000147947 */ /* 0x000fec0003800000 */
.L_x_12:
[----:B------:R-:W-:Y:S01]  /*0a60*/  LOP3.LUT R13, R5, 0x80000, RZ, 0xfc, !PT ;  /* 0x00080000050d7812 */ /* 0x000fe200078efcff */
[----:B------:R-:W-:Y:S01]  /*0a70*/  IMAD.MOV.U32 R12, RZ, RZ, R4 ;  /* 0x000000ffff0c7224 */ /* 0x000fe200078e0004 */
[----:B------:R-:W-:Y:S06]  /*0a80*/  BRA `(.L_x_10) ;  /* 0x0000000000087947 */ /* 0x000fec0003800000 */
.L_x_11:
[----:B------:R-:W-:Y:S01]  /*0a90*/  LOP3.LUT R13, R7, 0x80000, RZ, 0xfc, !PT ;  /* 0x00080000070d7812 */ /* 0x000fe200078efcff */
[----:B------:R-:W-:-:S07]  /*0aa0*/  IMAD.MOV.U32 R12, RZ, RZ, R6 ;  /* 0x000000ffff0c7224 */ /* 0x000fce00078e0006 */
.L_x_10:
[----:B------:R-:W-:Y:S05]  /*0ab0*/  BSYNC.RECONVERGENT B1 ;  /* 0x0000000000017941 */ /* 0x000fea0003800200 */
.L_x_8:
[----:B------:R-:W-:Y:S02]  /*0ac0*/  IMAD.MOV.U32 R11, RZ, RZ, 0x0 ;  /* 0x00000000ff0b7424 */ /* 0x000fe400078e00ff */
[----:B------:R-:W-:Y:S02]  /*0ad0*/  IMAD.MOV.U32 R2, RZ, RZ, R12 ;  /* 0x000000ffff027224 */ /* 0x000fe400078e000c */
[----:B------:R-:W-:Y:S01]  /*0ae0*/  IMAD.MOV.U32 R3, RZ, RZ, R13 ;  /* 0x000000ffff037224 */ /* 0x000fe200078e000d */
[----:B------:R-:W-:Y:S06]  /*0af0*/  RET.REL.NODEC R10 `(_Z3smaPfPdii) ;  /* 0xfffffff40a407950 */ /* 0x000fec0003c3ffff */
.L_x_13:
[----:B------:R-:W-:-:S00]  /*0b00*/  BRA `(.L_x_13) ;  /* 0xfffffffc00fc7947 */ /* 0x000fc0000383ffff */
[----:B------:R-:W-:-:S00]  /*0b10*/  NOP ;  /* 0x0000000000007918 */ /* 0x000fc00000000000 */
        /* <DEDUP_REMOVED lines=14> */
.L_x_39:


//--------------------- .text._Z25blelloch_arbitrary_doublePdPKdiS_ii --------------------------
	.section	.text._Z25blelloch_arbitrary_doublePdPKdiS_ii,"ax",@progbits
	.align	128
        .global         _Z25blelloch_arbitrary_doublePdPKdiS_ii
        .type           _Z25blelloch_arbitrary_doublePdPKdiS_ii,@function
        .size           _Z25blelloch_arbitrary_doublePdPKdiS_ii,(.L_x_41 - _Z25blelloch_arbitrary_doublePdPKdiS_ii)
        .other          _Z25blelloch_arbitrary_doublePdPKdiS_ii,@"STO_CUDA_ENTRY STV_DEFAULT"
_Z25blelloch_arbitrary_doublePdPKdiS_ii:
.text._Z25blelloch_arbitrary_doublePdPKdiS_ii:
[----:B------:R-:W-:Y:S01]  /*0000*/  LDC R1, c[0x0][0x37c] ;  /* 0x0000df00ff017b82 */ /* 0x000fe20000000800 */
[----:B------:R-:W0:Y:S07]  /*0010*/  S2R R0, SR_TID.X ;  /* 0x0000000000007919 */ /* 0x000e2e0000002100 */
[----:B------:R-:W1:Y:S01]  /*0020*/  S2UR UR4, SR_CTAID.X ;  /* 0x00000000000479c3 */ /* 0x000e620000002500 */
[----:B------:R-:W2:Y:S01]  /*0030*/  LDCU UR5, c[0x0][0x390] ;  /* 0x00007200ff0577ac */ /* 0x000ea20008000800 */
[----:B------:R-:W-:-:S02]  /*0040*/  CS2R R6, SRZ ;  /* 0x0000000000067805 */ /* 0x000fc4000001ff00 */
[----:B------:R-:W-:Y:S01]  /*0050*/  CS2R R12, SRZ ;  /* 0x00000000000c7805 */ /* 0x000fe2000001ff00 */
[----:B------:R-:W3:Y:S03]  /*0060*/  LDCU.64 UR8, c[0x0][0x358] ;  /* 0x00006b00ff0877ac */ /* 0x000ee60008000a00 */
[----:B------:R-:W1:Y:S08]  /*0070*/  LDC.64 R8, c[0x0][0x3a0] ;  /* 0x0000e800ff087b82 */ /* 0x000e700000000a00 */
[----:B------:R-:W4:Y:S01]  /*0080*/  LDC.64 R10, c[0x0][0x388] ;  /* 0x0000e200ff0a7b82 */ /* 0x000f220000000a00 */
[----:B0-----:R-:W-:-:S02]  /*0090*/  IMAD.SHL.U32 R3, R0, 0x2, RZ ;  /* 0x0000000200037824 */ /* 0x001fc400078e00ff */
[----:B-1----:R-:W-:-:S04]  /*00a0*/  VIADD R9, R9, UR4 ;  /* 0x0000000409097c36 */ /* 0x002fc80008000000 */
[----:B------:R-:W-:-:S04]  /*00b0*/  IMAD R2, R9, R8, R3 ;  /* 0x0000000809027224 */ /* 0x000fc800078e0203 */
[C---:B------:R-:W-:Y:S01]  /*00c0*/  VIADD R14, R2.reuse, 0x1 ;  /* 0x00000001020e7836 */ /* 0x040fe20000000000 */
[C---:B--2---:R-:W-:Y:S01]  /*00d0*/  ISETP.GE.AND P0, PT, R2.reuse, UR5, PT ;  /* 0x0000000502007c0c */ /* 0x044fe2000bf06270 */
[----:B----4-:R-:W-:-:S03]  /*00e0*/  IMAD.WIDE R10, R2, 0x8, R10 ;  /* 0x00000008020a7825 */ /* 0x010fc600078e020a */
[----:B------:R-:W-:-:S09]  /*00f0*/  ISETP.GE.AND P1, PT, R14, UR5, PT ;  /* 0x000000050e007c0c */ /* 0x000fd2000bf26270 */
[----:B---3--:R-:W2:Y:S04]  /*0100*/  @!P0 LDG.E.64 R6, desc[UR8][R10.64] ;  /* 0x000000080a068981 */ /* 0x008ea8000c1e1b00 */
[----:B------:R-:W3:Y:S01]  /*0110*/  @!P1 LDG.E.64 R12, desc[UR8][R10.64+0x8] ;  /* 0x000008080a0c9981 */ /* 0x000ee2000c1e1b00 */
[----:B------:R-:W0:Y:S01]  /*0120*/  S2UR UR5, SR_CgaCtaId ;  /* 0x00000000000579c3 */ /* 0x000e220000008800 */
[----:B------:R-:W-:Y:S01]  /*0130*/  UMOV UR4, 0x400 ;  /* 0x0000040000047882 */ /* 0x000fe20000000000 */
[----:B------:R-:W-:Y:S01]  /*0140*/  VIADD R4, R3, 0x1 ;  /* 0x0000000103047836 */ /* 0x000fe20000000000 */
[----:B------:R-:W-:Y:S01]  /*0150*/  LEA.HI R5, R0, R3, RZ, 0x1c ;  /* 0x0000000300057211 */ /* 0x000fe200078fe0ff */
[----:B------:R-:W-:Y:S01]  /*0160*/  UMOV UR7, 0x1 ;  /* 0x0000000100077882 */ /* 0x000fe20000000000 */
[----:B------:R-:W-:-:S02]  /*0170*/  SHF.R.S32.HI R8, RZ, 0x1, R8 ;  /* 0x00000001ff087819 */ /* 0x000fc40000011408 */
[----:B------:R-:W-:Y:S02]  /*0180*/  LEA.HI R3, R4, R3, RZ, 0x1b ;  /* 0x0000000304037211 */ /* 0x000fe400078fd8ff */
[----:B------:R-:W-:Y:S01]  /*0190*/  ISETP.GE.AND P0, PT, R8, 0x1, PT ;  /* 0x000000010800780c */ /* 0x000fe20003f06270 */
[----:B0-----:R-:W-:-:S06]  /*01a0*/  ULEA UR4, UR5, UR4, 0x18 ;  /* 0x0000000405047291 */ /* 0x001fcc000f8ec0ff */
[----:B------:R-:W-:Y:S02]  /*01b0*/  LEA R5, R5, UR4, 0x3 ;  /* 0x0000000405057c11 */ /* 0x000fe4000f8e18ff */
[----:B------:R-:W-:-:S03]  /*01c0*/  LEA R3, R3, UR4, 0x3 ;  /* 0x0000000403037c11 */ /* 0x000fc6000f8e18ff */
[----:B--2---:R0:W-:Y:S04]  /*01d0*/  STS.64 [R5], R6 ;  /* 0x0000000605007388 */ /* 0x0041e80000000a00 */
[----:B---3--:R0:W-:Y:S01]  /*01e0*/  STS.64 [R3+0x8], R12 ;  /* 0x0000080c03007388 */ /* 0x0081e20000000a00 */
[----:B------:R-:W-:Y:S05]  /*01f0*/  @!P0 BRA `(.L_x_14) ;  /* 0x0000000000588947 */ /* 0x000fea0003800000 */
[----:B------:R-:W-:-:S05]  /*0200*/  UMOV UR7, 0x1 ;  /* 0x0000000100077882 */ /* 0x000fca0000000000 */
.L_x_17:
[----:B------:R-:W-:Y:S01]  /*0210*/  BAR.SYNC.DEFER_BLOCKING 0x0 ;  /* 0x0000000000007b1d */ /* 0x000fe20000010000 */
[----:B------:R-:W-:Y:S02]  /*0220*/  ISETP.GE.AND P0, PT, R0, R8, PT ;  /* 0x000000080000720c */ /* 0x000fe40003f06270 */
[----:B------:R-:W-:-:S03]  /*0230*/  ISETP.GT.U32.AND P1, PT, R8, 0x1, PT ;  /* 0x000000010800780c */ /* 0x000fc60003f24070 */
[----:B------:R-:W-:Y:S08]  /*0240*/  BSSY.RECONVERGENT B0, `(.L_x_15) ;  /* 0x000000e000007945 */ /* 0x000ff00003800200 */
[----:B-1----:R-:W-:Y:S05]  /*0250*/  @P0 BRA `(.L_x_16) ;  /* 0x0000000000300947 */ /* 0x002fea0003800000 */
[----:B0-----:R-:W-:-:S04]  /*0260*/  IMAD R6, R4, UR7, RZ ;  /* 0x0000000704067c24 */ /* 0x001fc8000f8e02ff */
[C---:B------:R-:W-:Y:S02]  /*0270*/  VIADD R7, R6.reuse, 0xffffffff ;  /* 0xffffffff06077836 */ /* 0x040fe40000000000 */
[----:B------:R-:W-:Y:S02]  /*0280*/  VIADD R10, R6, UR7 ;  /* 0x00000007060a7c36 */ /* 0x000fe40008000000 */
[C---:B------:R-:W-:Y:S01]  /*0290*/  VIADD R11, R7.reuse, UR7 ;  /* 0x00000007070b7c36 */ /* 0x040fe20008000000 */
[----:B------:R-:W-:-:S04]  /*02a0*/  LEA.HI.SX32 R6, R7, R6, 0x1b ;  /* 0x0000000607067211 */ /* 0x000fc800078fdaff */
[----:B------:R-:W-:Y:S02]  /*02b0*/  LEA.HI.SX32 R10, R11, R10, 0x1b ;  /* 0x0000000a0b0a7211 */ /* 0x000fe400078fdaff */
[----:B------:R-:W-:Y:S02]  /*02c0*/  LEA R12, R6, UR4, 0x3 ;  /* 0x00000004060c7c11 */ /* 0x000fe4000f8e18ff */
[----:B------:R-:W-:-:S03]  /*02d0*/  LEA R13, R10, UR4, 0x3 ;  /* 0x000000040a0d7c11 */ /* 0x000fc6000f8e18ff */
[----:B------:R-:W-:Y:S04]  /*02e0*/  LDS.64 R6, [R12+-0x8] ;  /* 0xfffff8000c067984 */ /* 0x000fe80000000a00 */
[----:B------:R-:W0:Y:S02]  /*02f0*/  LDS.64 R10, [R13+-0x8] ;  /* 0xfffff8000d0a7984 */ /* 0x000e240000000a00 */
[----:B0-----:R-:W-:-:S07]  /*0300*/  DADD R6, R6, R10 ;  /* 0x0000000006067229 */ /* 0x001fce000000000a */
[----:B------:R1:W-:Y:S04]  /*0310*/  STS.64 [R13+-0x8], R6 ;  /* 0xfffff8060d007388 */ /* 0x0003e80000000a00 */
.L_x_16:
[----:B------:R-:W-:Y:S05]  /*0320*/  BSYNC.RECONVERGENT B0 ;  /* 0x0000000000007941 */ /* 0x000fea0003800200 */
.L_x_15:
[----:B------:R-:W-:Y:S01]  /*0330*/  USHF.L.U32 UR7, UR7, 0x1, URZ ;  /* 0x0000000107077899 */ /* 0x000fe200080006ff */
[----:B------:R-:W-:Y:S01]  /*0340*/  SHF.R.U32.HI R8, RZ, 0x1, R8 ;  /* 0x00000001ff087819 */ /* 0x000fe20000011608 */
[----:B------:R-:W-:Y:S10]  /*0350*/  @P1 BRA `(.L_x_17) ;  /* 0xfffffffc00ac1947 */ /* 0x000ff4000383ffff */
.L_x_14:
[----:B------:R-:W-:Y:S01]  /*0360*/  ISETP.NE.AND P0, PT, R0, RZ, PT ;  /* 0x000000ff0000720c */ /* 0x000fe20003f05270 */
[----:B------:R-:W-:-:S12]  /*0370*/  BSSY.RECONVERGENT B0, `(.L_x_18) ;  /* 0x000000e000007945 */ /* 0x000fd80003800200 */
[----:B------:R-:W-:Y:S05]  /*0380*/  @P0 BRA `(.L_x_19) ;  /* 0x0000000000300947 */ /* 0x000fea0003800000 */
[----:B01----:R-:W0:Y:S01]  /*0390*/  LDC.64 R6, c[0x0][0x398] ;  /* 0x0000e600ff067b82 */ /* 0x003e220000000a00 */
[----:B------:R-:W1:Y:S02]  /*03a0*/  LDCU UR6, c[0x0][0x3a0] ;  /* 0x00007400ff0677ac */ /* 0x000e640008000800 */
[----:B-1----:R-:W-:-:S04]  /*03b0*/  UIADD3 UR5, UPT, UPT, UR6, -0x1, URZ ;  /* 0xffffffff06057890 */ /* 0x002fc8000fffe0ff */
[----:B------:R-:W-:Y:S01]  /*03c0*/  ULEA.HI.SX32 UR5, UR5, UR6, 0x1b ;  /* 0x0000000605057291 */ /* 0x000fe2000f8fdaff */
[----:B0-----:R-:W-:-:S03]  /*03d0*/  ISETP.NE.U32.AND P0, PT, R6, RZ, PT ;  /* 0x000000ff0600720c */ /* 0x001fc60003f05070 */
[----:B------:R-:W-:Y:S01]  /*03e0*/  ULEA UR5, UR5, UR4, 0x3 ;  /* 0x0000000405057291 */ /* 0x000fe2000f8e18ff */
[----:B------:R-:W-:-:S13]  /*03f0*/  ISETP.NE.AND.EX P0, PT, R7, RZ, PT, P0 ;  /* 0x000000ff0700720c */ /* 0x000fda0003f05300 */
[----:B------:R-:W0:Y:S01]  /*0400*/  @P0 LDS.64 R6, [UR5+-0x8] ;  /* 0xfffff805ff060984 */ /* 0x000e220008000a00 */
[----:B------:R-:W1:Y:S03]  /*0410*/  @P0 LDC.64 R10, c[0x0][0x398] ;  /* 0x0000e600ff0a0b82 */ /* 0x000e660000000a00 */
[----:B------:R-:W-:Y:S01]  /*0420*/  STS.64 [UR5+-0x8], RZ ;  /* 0xfffff8ffff007988 */ /* 0x000fe20008000a05 */
[----:B-1----:R-:W-:-:S05]  /*0430*/  @P0 IMAD.WIDE R8, R9, 0x8, R10 ;  /* 0x0000000809080825 */ /* 0x002fca00078e020a */
[----:B0-----:R2:W-:Y:S02]  /*0440*/  @P0 STG.E.64 desc[UR8][R8.64], R6 ;  /* 0x0000000608000986 */ /* 0x0015e4000c101b08 */
.L_x_19:
[----:B------:R-:W-:Y:S05]  /*0450*/  BSYNC.RECONVERGENT B0 ;  /* 0x0000000000007941 */ /* 0x000fea0003800200 */
.L_x_18:
[----:B------:R-:W3:Y:S02]  /*0460*/  LDCU UR5, c[0x0][0x3a0] ;  /* 0x00007400ff0577ac */ /* 0x000ee40008000800 */
[----:B---3--:R-:W-:Y:S01]  /*0470*/  UISETP.GE.AND UP0, UPT, UR5, 0x2, UPT ;  /* 0x000000020500788c */ /* 0x008fe2000bf06270 */
[----:B------:R-:W-:Y:S08]  /*0480*/  BAR.SYNC.DEFER_BLOCKING 0x0 ;  /* 0x0000000000007b1d */ /* 0x000ff00000010000 */
[----:B------:R-:W-:Y:S05]  /*0490*/  BRA.U !UP0, `(.L_x_20) ;  /* 0x0000000108607547 */ /* 0x000fea000b800000 */
[----:B------:R-:W3:Y:S01]  /*04a0*/  LDCU UR6, c[0x0][0x3a0] ;  /* 0x00007400ff0677ac */ /* 0x000ee20008000800 */
[----:B------:R-:W-:-:S05]  /*04b0*/  UMOV UR5, 0x1 ;  /* 0x0000000100057882 */ /* 0x000fca0000000000 */
.L_x_23:
[----:B------:R-:W-:Y:S01]  /*04c0*/  BAR.SYNC.DEFER_BLOCKING 0x0 ;  /* 0x0000000000007b1d */ /* 0x000fe20000010000 */
[----:B------:R-:W-:Y:S01]  /*04d0*/  ISETP.GE.U32.AND P0, PT, R0, UR5, PT ;  /* 0x0000000500007c0c */ /* 0x000fe2000bf06070 */
[----:B------:R-:W-:Y:S02]  /*04e0*/  USHF.L.U32 UR5, UR5, 0x1, URZ ;  /* 0x0000000105057899 */ /* 0x000fe400080006ff */
[----:B------:R-:W-:Y:S02]  /*04f0*/  USHF.R.U32.HI UR7, URZ, 0x1, UR7 ;  /* 0x00000001ff077899 */ /* 0x000fe40008011607 */
[----:B------:R-:W-:Y:S08]  /*0500*/  BSSY.RECONVERGENT B0, `(.L_x_21) ;  /* 0x000000f000007945 */ /* 0x000ff00003800200 */
[----:B----4-:R-:W-:Y:S05]  /*0510*/  @P0 BRA `(.L_x_22) ;  /* 0x0000000000340947 */ /* 0x010fea0003800000 */
[----:B012---:R-:W-:-:S04]  /*0520*/  IMAD R6, R4, UR7, RZ ;  /* 0x0000000704067c24 */ /* 0x007fc8000f8e02ff */
        /* <DEDUP_REMOVED lines=9> */
[----:B0-----:R-:W-:Y:S02]  /*05c0*/  DADD R6, R6, R8 ;  /* 0x0000000006067229 */ /* 0x001fe40000000008 */
[----:B------:R4:W-:Y:S05]  /*05d0*/  STS.64 [R11+-0x8], R8 ;  /* 0xfffff8080b007388 */ /* 0x0009ea0000000a00 */
[----:B------:R4:W-:Y:S04]  /*05e0*/  STS.64 [R13+-0x8], R6 ;  /* 0xfffff8060d007388 */ /* 0x0009e80000000a00 */
.L_x_22:
[----:B---3--:R-:W-:Y:S05]  /*05f0*/  BSYNC.RECONVERGENT B0 ;  /* 0x0000000000007941 */ /* 0x008fea0003800200 */
.L_x_21:
[----:B------:R-:W-:-:S09]  /*0600*/  UISETP.GE.AND UP0, UPT, UR5, UR6, UPT ;  /* 0x000000060500728c */ /* 0x000fd2000bf06270 */
[----:B------:R-:W-:Y:S05]  /*0610*/  BRA.U !UP0, `(.L_x_23) ;  /* 0xfffffffd08a87547 */ /* 0x000fea000b83ffff */
.L_x_20:
[----:B------:R-:W3:Y:S01]  /*0620*/  LDCU UR10, c[0x0][0x390] ;  /* 0x00007200ff0a77ac */ /* 0x000ee20008000800 */
[----:B012-4-:R-:W0:Y:S08]  /*0630*/  LDC.64 R6, c[0x0][0x380] ;  /* 0x0000e000ff067b82 */ /* 0x017e300000000a00 */
[----:B------:R-:W-:Y:S01]  /*0640*/  BAR.SYNC.DEFER_BLOCKING 0x0 ;  /* 0x0000000000007b1d */ /* 0x000fe20000010000 */
[----:B---3--:R-:W-:-:S02]  /*0650*/  ISETP.GE.AND P0, PT, R2, UR10, PT ;  /* 0x0000000a02007c0c */ /* 0x008fc4000bf06270 */
[----:B------:R-:W-:Y:S01]  /*0660*/  ISETP.GE.AND P1, PT, R14, UR10, PT ;  /* 0x0000000a0e007c0c */ /* 0x000fe2000bf26270 */
[----:B0-----:R-:W-:-:S10]  /*0670*/  IMAD.WIDE R6, R2, 0x8, R6 ;  /* 0x0000000802067825 */ /* 0x001fd400078e0206 */
[----:B------:R-:W0:Y:S04]  /*0680*/  @!P0 LDS.64 R4, [R5] ;  /* 0x0000000005048984 */ /* 0x000e280000000a00 */
[----:B0-----:R0:W-:Y:S01]  /*0690*/  @!P0 STG.E.64 desc[UR8][R6.64], R4 ;  /* 0x0000000406008986 */ /* 0x0011e2000c101b08 */
[----:B------:R-:W-:Y:S05]  /*06a0*/  @P1 EXIT ;  /* 0x000000000000194d */ /* 0x000fea0003800000 */
[----:B------:R-:W1:Y:S04]  /*06b0*/  LDS.64 R2, [R3+0x8] ;  /* 0x0000080003027984 */ /* 0x000e680000000a00 */
[----:B-1----:R-:W-:Y:S01]  /*06c0*/  STG.E.64 desc[UR8][R6.64+0x8], R2 ;  /* 0x0000080206007986 */ /* 0x002fe2000c101b08 */
[----:B------:R-:W-:Y:S05]  /*06d0*/  EXIT ;  /* 0x000000000000794d */ /* 0x000fea0003800000 */
.L_x_24:
        /* <DEDUP_REMOVED lines=10> */
.L_x_41:


//--------------------- .text._Z18blelloch_arbitraryPdPKfiS_ii --------------------------
	.section	.text._Z18blelloch_arbitraryPdPKfiS_ii,"ax",@progbits
	.align	128
        .global         _Z18blelloch_arbitraryPdPKfiS_ii
        .type           _Z18blelloch_arbitraryPdPKfiS_ii,@function
        .size           _Z18blelloch_arbitraryPdPKfiS_ii,(.L_x_42 - _Z18blelloch_arbitraryPdPKfiS_ii)
        .other          _Z18blelloch_arbitraryPdPKfiS_ii,@"STO_CUDA_ENTRY STV_DEFAULT"
_Z18blelloch_arbitraryPdPKfiS_ii:
.text._Z18blelloch_arbitraryPdPKfiS_ii:
[----:B------:R-:W-:Y:S01]  /*0000*/  LDC R1, c[0x0][0x37c] ;  /* 0x0000df00ff017b82 */ /* 0x000fe20000000800 */
[----:B------:R-:W0:Y:S07]  /*0010*/  S2R R4, SR_TID.X ;  /* 0x0000000000047919 */ /* 0x000e2e0000002100 */
[----:B------:R-:W1:Y:S01]  /*0020*/  S2UR UR4, SR_CTAID.X ;  /* 0x00000000000479c3 */ /* 0x000e620000002500 */
[----:B------:R-:W2:Y:S01]  /*0030*/  LDCU UR5, c[0x0][0x390] ;  /* 0x00007200ff0577ac */ /* 0x000ea20008000800 */
[----:B------:R-:W-:-:S02]  /*0040*/  IMAD.MOV.U32 R10, RZ, RZ, RZ ;  /* 0x000000ffff0a7224 */ /* 0x000fc400078e00ff */
[----:B------:R-:W-:Y:S01]  /*0050*/  IMAD.MOV.U32 R12, RZ, RZ, RZ ;  /* 0x000000ffff0c7224 */ /* 0x000fe200078e00ff */
        /* <DEDUP_REMOVED lines=10> */
[----:B---3--:R-:W2:Y:S04]  /*0100*/  @!P0 LDG.E R10, desc[UR8][R8.64] ;  /* 0x00000008080a8981 */ /* 0x008ea8000c1e1900 */
[----:B------:R-:W3:Y:S01]  /*0110*/  @!P1 LDG.E R12, desc[UR8][R8.64+0x4] ;  /* 0x00000408080c9981 */ /* 0x000ee2000c1e1900 */
        /* <DEDUP_REMOVED lines=11> */
[----:B--2---:R0:W-:Y:S04]  /*01d0*/  STS [R7], R10 ;  /* 0x0000000a07007388 */ /* 0x0041e80000000800 */
[----:B---3--:R0:W-:Y:S01]  /*01e0*/  STS [R3+0x4], R12 ;  /* 0x0000040c03007388 */ /* 0x0081e20000000800 */
[----:B------:R-:W-:Y:S05]  /*01f0*/  @!P0 BRA `(.L_x_25) ;  /* 0x0000000000588947 */ /* 0x000fea0003800000 */
[----:B------:R-:W-:-:S05]  /*0200*/  UMOV UR7, 0x1 ;  /* 0x0000000100077882 */ /* 0x000fca0000000000 */
.L_x_28:
[----:B------:R-:W-:Y:S01]  /*0210*/  BAR.SYNC.DEFER_BLOCKING 0x0 ;  /* 0x0000000000007b1d */ /* 0x000fe20000010000 */
[----:B------:R-:W-:Y:S02]  /*0220*/  ISETP.GE.AND P0, PT, R4, R2, PT ;  /* 0x000000020400720c */ /* 0x000fe40003f06270 */
[----:B------:R-:W-:-:S03]  /*0230*/  ISETP.GT.U32.AND P1, PT, R2, 0x1, PT ;  /* 0x000000010200780c */ /* 0x000fc60003f24070 */
[----:B------:R-:W-:Y:S08]  /*0240*/  BSSY.RECONVERGENT B0, `(.L_x_26) ;  /* 0x000000e000007945 */ /* 0x000ff00003800200 */
[----:B-1----:R-:W-:Y:S05]  /*0250*/  @P0 BRA `(.L_x_27) ;  /* 0x0000000000300947 */ /* 0x002fea0003800000 */
[----:B------:R-:W-:-:S04]  /*0260*/  IMAD R8, R6, UR7, RZ ;  /* 0x0000000706087c24 */ /* 0x000fc8000f8e02ff */
[C---:B------:R-:W-:Y:S02]  /*0270*/  VIADD R9, R8.reuse, 0xffffffff ;  /* 0xffffffff08097836 */ /* 0x040fe40000000000 */
[----:B0-----:R-:W-:Y:S02]  /*0280*/  VIADD R10, R8, UR7 ;  /* 0x00000007080a7c36 */ /* 0x001fe40008000000 */
[C---:B------:R-:W-:Y:S01]  /*0290*/  VIADD R11, R9.reuse, UR7 ;  /* 0x00000007090b7c36 */ /* 0x040fe20008000000 */
[----:B------:R-:W-:-:S04]  /*02a0*/  LEA.HI.SX32 R8, R9, R8, 0x1b ;  /* 0x0000000809087211 */ /* 0x000fc800078fdaff */
[----:B------:R-:W-:Y:S02]  /*02b0*/  LEA.HI.SX32 R10, R11, R10, 0x1b ;  /* 0x0000000a0b0a7211 */ /* 0x000fe400078fdaff */
[----:B------:R-:W-:Y:S02]  /*02c0*/  LEA R8, R8, UR4, 0x2 ;  /* 0x0000000408087c11 */ /* 0x000fe4000f8e10ff */
[----:B------:R-:W-:-:S04]  /*02d0*/  LEA R10, R10, UR4, 0x2 ;  /* 0x000000040a0a7c11 */ /* 0x000fc8000f8e10ff */
[----:B------:R-:W-:Y:S04]  /*02e0*/  LDS R8, [R8+-0x4] ;  /* 0xfffffc0008087984 */ /* 0x000fe80000000800 */
[----:B------:R-:W0:Y:S02]  /*02f0*/  LDS R9, [R10+-0x4] ;  /* 0xfffffc000a097984 */ /* 0x000e240000000800 */
[----:B0-----:R-:W-:-:S05]  /*0300*/  FADD R9, R8, R9 ;  /* 0x0000000908097221 */ /* 0x001fca0000000000 */
[----:B------:R1:W-:Y:S02]  /*0310*/  STS [R10+-0x4], R9 ;  /* 0xfffffc090a007388 */ /* 0x0003e40000000800 */
.L_x_27:
[----:B------:R-:W-:Y:S05]  /*0320*/  BSYNC.RECONVERGENT B0 ;  /* 0x0000000000007941 */ /* 0x000fea0003800200 */
.L_x_26:
[----:B------:R-:W-:Y:S01]  /*0330*/  USHF.L.U32 UR7, UR7, 0x1, URZ ;  /* 0x0000000107077899 */ /* 0x000fe200080006ff */
[----:B------:R-:W-:Y:S01]  /*0340*/  SHF.R.U32.HI R2, RZ, 0x1, R2 ;  /* 0x00000001ff027819 */ /* 0x000fe20000011602 */
[----:B------:R-:W-:Y:S10]  /*0350*/  @P1 BRA `(.L_x_28) ;  /* 0xfffffffc00ac1947 */ /* 0x000ff4000383ffff */
.L_x_25:
[----:B------:R-:W-:Y:S01]  /*0360*/  ISETP.NE.AND P0, PT, R4, RZ, PT ;  /* 0x000000ff0400720c */ /* 0x000fe20003f05270 */
[----:B------:R-:W-:-:S12]  /*0370*/  BSSY.RECONVERGENT B0, `(.L_x_29) ;  /* 0x000000f000007945 */ /* 0x000fd80003800200 */
[----:B------:R-:W-:Y:S05]  /*0380*/  @P0 BRA `(.L_x_30) ;  /* 0x0000000000340947 */ /* 0x000fea0003800000 */
[----:B-1----:R-:W1:Y:S01]  /*0390*/  LDC.64 R8, c[0x0][0x398] ;  /* 0x0000e600ff087b82 */ /* 0x002e620000000a00 */
[----:B------:R-:W2:Y:S02]  /*03a0*/  LDCU UR6, c[0x0][0x3a0] ;  /* 0x00007400ff0677ac */ /* 0x000ea40008000800 */
[----:B--2---:R-:W-:-:S04]  /*03b0*/  UIADD3 UR5, UPT, UPT, UR6, -0x1, URZ ;  /* 0xffffffff06057890 */ /* 0x004fc8000fffe0ff */
[----:B------:R-:W-:Y:S01]  /*03c0*/  ULEA.HI.SX32 UR5, UR5, UR6, 0x1b ;  /* 0x0000000605057291 */ /* 0x000fe2000f8fdaff */
[----:B-1----:R-:W-:-:S03]  /*03d0*/  ISETP.NE.U32.AND P0, PT, R8, RZ, PT ;  /* 0x000000ff0800720c */ /* 0x002fc60003f05070 */
[----:B------:R-:W-:Y:S01]  /*03e0*/  ULEA UR5, UR5, UR4, 0x2 ;  /* 0x0000000405057291 */ /* 0x000fe2000f8e10ff */
[----:B------:R-:W-:-:S13]  /*03f0*/  ISETP.NE.AND.EX P0, PT, R9, RZ, PT, P0 ;  /* 0x000000ff0900720c */ /* 0x000fda0003f05300 */
[----:B------:R-:W1:Y:S01]  /*0400*/  @P0 LDS R8, [UR5+-0x4] ;  /* 0xfffffc05ff080984 */ /* 0x000e620008000800 */
[----:B0-----:R-:W0:Y:S03]  /*0410*/  @P0 LDC.64 R10, c[0x0][0x398] ;  /* 0x0000e600ff0a0b82 */ /* 0x001e260000000a00 */
[----:B------:R-:W-:Y:S01]  /*0420*/  STS [UR5+-0x4], RZ ;  /* 0xfffffcffff007988 */ /* 0x000fe20008000805 */
[----:B0-----:R-:W-:Y:S01]  /*0430*/  @P0 IMAD.WIDE R10, R5, 0x8, R10 ;  /* 0x00000008050a0825 */ /* 0x001fe200078e020a */
[----:B-1----:R-:W0:Y:S04]  /*0440*/  @P0 F2F.F64.F32 R8, R8 ;  /* 0x0000000800080310 */ /* 0x002e280000201800 */
[----:B0-----:R2:W-:Y:S02]  /*0450*/  @P0 STG.E.64 desc[UR8][R10.64], R8 ;  /* 0x000000080a000986 */ /* 0x0015e4000c101b08 */
.L_x_30:
[----:B------:R-:W-:Y:S05]  /*0460*/  BSYNC.RECONVERGENT B0 ;  /* 0x0000000000007941 */ /* 0x000fea0003800200 */
.L_x_29:
[----:B------:R-:W3:Y:S02]  /*0470*/  LDCU UR5, c[0x0][0x3a0] ;  /* 0x00007400ff0577ac */ /* 0x000ee40008000800 */
[----:B---3--:R-:W-:Y:S01]  /*0480*/  UISETP.GE.AND UP0, UPT, UR5, 0x2, UPT ;  /* 0x000000020500788c */ /* 0x008fe2000bf06270 */
[----:B------:R-:W-:Y:S08]  /*0490*/  BAR.SYNC.DEFER_BLOCKING 0x0 ;  /* 0x0000000000007b1d */ /* 0x000ff00000010000 */
[----:B------:R-:W-:Y:S05]  /*04a0*/  BRA.U !UP0, `(.L_x_31) ;  /* 0x0000000108607547 */ /* 0x000fea000b800000 */
[----:B------:R-:W3:Y:S01]  /*04b0*/  LDCU UR6, c[0x0][0x3a0] ;  /* 0x00007400ff0677ac */ /* 0x000ee20008000800 */
[----:B------:R-:W-:-:S05]  /*04c0*/  UMOV UR5, 0x1 ;  /* 0x0000000100057882 */ /* 0x000fca0000000000 */
.L_x_34:
[----:B------:R-:W-:Y:S01]  /*04d0*/  BAR.SYNC.DEFER_BLOCKING 0x0 ;  /* 0x0000000000007b1d */ /* 0x000fe20000010000 */
[----:B------:R-:W-:Y:S01]  /*04e0*/  ISETP.GE.U32.AND P0, PT, R4, UR5, PT ;  /* 0x0000000504007c0c */ /* 0x000fe2000bf06070 */
[----:B------:R-:W-:Y:S02]  /*04f0*/  USHF.L.U32 UR5, UR5, 0x1, URZ ;  /* 0x0000000105057899 */ /* 0x000fe400080006ff */
[----:B------:R-:W-:Y:S02]  /*0500*/  USHF.R.U32.HI UR7, URZ, 0x1, UR7 ;  /* 0x00000001ff077899 */ /* 0x000fe40008011607 */
[----:B------:R-:W-:Y:S08]  /*0510*/  BSSY.RECONVERGENT B0, `(.L_x_32) ;  /* 0x000000f000007945 */ /* 0x000ff00003800200 */
[----:B----4-:R-:W-:Y:S05]  /*0520*/  @P0 BRA `(.L_x_33) ;  /* 0x0000000000340947 */ /* 0x010fea0003800000 */
[----:B------:R-:W-:-:S04]  /*0530*/  IMAD R2, R6, UR7, RZ ;  /* 0x0000000706027c24 */ /* 0x000fc8000f8e02ff */
[C---:B------:R-:W-:Y:S02]  /*0540*/  VIADD R5, R2.reuse, 0xffffffff ;  /* 0xffffffff02057836 */ /* 0x040fe40000000000 */
[----:B--2---:R-:W-:Y:S02]  /*0550*/  VIADD R8, R2, UR7 ;  /* 0x0000000702087c36 */ /* 0x004fe40008000000 */
[C---:B-1----:R-:W-:Y:S01]  /*0560*/  VIADD R9, R5.reuse, UR7 ;  /* 0x0000000705097c36 */ /* 0x042fe20008000000 */
[----:B------:R-:W-:-:S04]  /*0570*/  LEA.HI.SX32 R2, R5, R2, 0x1b ;  /* 0x0000000205027211 */ /* 0x000fc800078fdaff */
[----:B------:R-:W-:Y:S02]  /*0580*/  LEA.HI.SX32 R8, R9, R8, 0x1b ;  /* 0x0000000809087211 */ /* 0x000fe400078fdaff */
[----:B------:R-:W-:Y:S02]  /*0590*/  LEA R2, R2, UR4, 0x2 ;  /* 0x0000000402027c11 */ /* 0x000fe4000f8e10ff */
[----:B------:R-:W-:-:S03]  /*05a0*/  LEA R8, R8, UR4, 0x2 ;  /* 0x0000000408087c11 */ /* 0x000fc6000f8e10ff */
[----:B------:R-:W-:Y:S04]  /*05b0*/  LDS R5, [R2+-0x4] ;  /* 0xfffffc0002057984 */ /* 0x000fe80000000800 */
[----:B------:R-:W1:Y:S02]  /*05c0*/  LDS R9, [R8+-0x4] ;  /* 0xfffffc0008097984 */ /* 0x000e640000000800 */
[----:B-1----:R-:W-:Y:S02]  /*05d0*/  FADD R5, R5, R9 ;  /* 0x0000000905057221 */ /* 0x002fe40000000000 */
[----:B------:R4:W-:Y:S04]  /*05e0*/  STS [R2+-0x4], R9 ;  /* 0xfffffc0902007388 */ /* 0x0009e80000000800 */
[----:B------:R4:W-:Y:S02]  /*05f0*/  STS [R8+-0x4], R5 ;  /* 0xfffffc0508007388 */ /* 0x0009e40000000800 */
.L_x_33:
[----:B---3--:R-:W-:Y:S05]  /*0600*/  BSYNC.RECONVERGENT B0 ;  /* 0x0000000000007941 */ /* 0x008fea0003800200 */
.L_x_32:
[----:B------:R-:W-:-:S09]  /*0610*/  UISETP.GE.AND UP0, UPT, UR5, UR6, UPT ;  /* 0x000000060500728c */ /* 0x000fd2000bf06270 */
[----:B------:R-:W-:Y:S05]  /*0620*/  BRA.U !UP0, `(.L_x_34) ;  /* 0xfffffffd08a87547 */ /* 0x000fea000b83ffff */
.L_x_31:
[----:B------:R-:W3:Y:S01]  /*0630*/  LDCU UR10, c[0x0][0x390] ;  /* 0x00007200ff0a77ac */ /* 0x000ee20008000800 */
[----:B----4-:R-:W4:Y:S08]  /*0640*/  LDC.64 R4, c[0x0][0x380] ;  /* 0x0000e000ff047b82 */ /* 0x010f300000000a00 */
[----:B------:R-:W-:Y:S01]  /*0650*/  BAR.SYNC.DEFER_BLOCKING 0x0 ;  /* 0x0000000000007b1d */ /* 0x000fe20000010000 */
[----:B---3--:R-:W-:-:S02]  /*0660*/  ISETP.GE.AND P0, PT, R0, UR10, PT ;  /* 0x0000000a00007c0c */ /* 0x008fc4000bf06270 */
[----:B------:R-:W-:Y:S01]  /*0670*/  ISETP.GE.AND P1, PT, R13, UR10, PT ;  /* 0x0000000a0d007c0c */ /* 0x000fe2000bf26270 */
[----:B----4-:R-:W-:-:S10]  /*0680*/  IMAD.WIDE R4, R0, 0x8, R4 ;  /* 0x0000000800047825 */ /* 0x010fd400078e0204 */
[----:B--2---:R-:W1:Y:S02]  /*0690*/  @!P0 LDS R8, [R7] ;  /* 0x0000000007088984 */ /* 0x004e640000000800 */
[----:B-1----:R-:W1:Y:S02]  /*06a0*/  @!P0 F2F.F64.F32 R8, R8 ;  /* 0x0000000800088310 */ /* 0x002e640000201800 */
[----:B-1----:R1:W-:Y:S01]  /*06b0*/  @!P0 STG.E.64 desc[UR8][R4.64], R8 ;  /* 0x0000000804008986 */ /* 0x0023e2000c101b08 */
[----:B------:R-:W-:Y:S05]  /*06c0*/  @P1 EXIT ;  /* 0x000000000000194d */ /* 0x000fea0003800000 */
[----:B------:R-:W0:Y:S02]  /*06d0*/  LDS R6, [R3+0x4] ;  /* 0x0000040003067984 */ /* 0x000e240000000800 */
[----:B0-----:R-:W0:Y:S02]  /*06e0*/  F2F.F64.F32 R6, R6 ;  /* 0x0000000600067310 */ /* 0x001e240000201800 */
[----:B0-----:R-:W-:Y:S01]  /*06f0*/  STG.E.64 desc[UR8][R4.64+0x8], R6 ;  /* 0x0000080604007986 */ /* 0x001fe2000c101b08 */
[----:B------:R-:W-:Y:S05]  /*0700*/  EXIT ;  /* 0x000000000000794d */ /* 0x000fea0003800000 */
.L_x_35:
        /* <DEDUP_REMOVED lines=15> */
.L_x_42:


//--------------------- .text._Z24adjust_block_sums_offsetPdPKdiii --------------------------
	.section	.text._Z24adjust_block_sums_offsetPdPKdiii,"ax",@progbits
	.align	128
        .global         _Z24adjust_block_sums_offsetPdPKdiii
        .type           _Z24adjust_block_sums_offsetPdPKdiii,@function
        .size           _Z24adjust_block_sums_offsetPdPKdiii,(.L_x_43 - _Z24adjust_block_sums_offsetPdPKdiii)
        .other          _Z24adjust_block_sums_offsetPdPKdiii,@"STO_CUDA_ENTRY STV_DEFAULT"
_Z24adjust_block_sums_offsetPdPKdiii:
.text._Z24adjust_block_sums_offsetPdPKdiii:
[----:B------:R-:W-:Y:S08]  /*0000*/  LDC R1, c[0x0][0x37c] ;  /* 0x0000df00ff017b82 */ /* 0x000ff00000000800 */
[----:B------:R-:W0:Y:S08]  /*0010*/  S2UR UR4, SR_CTAID.X ;  /* 0x00000000000479c3 */ /* 0x000e300000002500 */
[----:B------:R-:W0:Y:S02]  /*0020*/  LDC R0, c[0x0][0x398] ;  /* 0x0000e600ff007b82 */ /* 0x000e240000000800 */
[----:B0-----:R-:W-:-:S04]  /*0030*/  IADD3 R0, PT, PT, R0, UR4, RZ ;  /* 0x0000000400007c10 */ /* 0x001fc8000fffe0ff */
[----:B------:R-:W-:-:S13]  /*0040*/  ISETP.NE.AND P0, PT, R0, RZ, PT ;  /* 0x000000ff0000720c */ /* 0x000fda0003f05270 */
[----:B------:R-:W-:Y:S05]  /*0050*/  @!P0 EXIT ;  /* 0x000000000000894d */ /* 0x000fea0003800000 */
[----:B------:R-:W0:Y:S01]  /*0060*/  S2R R5, SR_TID.X ;  /* 0x0000000000057919 */ /* 0x000e220000002100 */
[----:B------:R-:W1:Y:S02]  /*0070*/  LDC.64 R10, c[0x0][0x390] ;  /* 0x0000e400ff0a7b82 */ /* 0x000e640000000a00 */
[----:B-1----:R-:W-:-:S05]  /*0080*/  IMAD R3, R0, R11, R11 ;  /* 0x0000000b00037224 */ /* 0x002fca00078e020b */
[----:B------:R-:W-:Y:S01]  /*0090*/  VIMNMX R10, PT, PT, R3, R10, PT ;  /* 0x0000000a030a7248 */ /* 0x000fe20003fe0100 */
[----:B0-----:R-:W-:Y:S01]  /*00a0*/  IMAD R5, R0, R11, R5 ;  /* 0x0000000b00057224 */ /* 0x001fe200078e0205 */
[----:B------:R-:W0:Y:S04]  /*00b0*/  LDC.64 R2, c[0x0][0x388] ;  /* 0x0000e200ff027b82 */ /* 0x000e280000000a00 */
[----:B------:R-:W-:-:S13]  /*00c0*/  ISETP.GE.AND P0, PT, R5, R10, PT ;  /* 0x0000000a0500720c */ /* 0x000fda0003f06270 */
[----:B------:R-:W-:Y:S05]  /*00d0*/  @P0 EXIT ;  /* 0x000000000000094d */ /* 0x000fea0003800000 */
[----:B------:R-:W1:Y:S01]  /*00e0*/  LDCU.64 UR6, c[0x0][0x358] ;  /* 0x00006b00ff0677ac */ /* 0x000e620008000a00 */
[----:B0-----:R-:W-:Y:S01]  /*00f0*/  IMAD.WIDE R2, R0, 0x8, R2 ;  /* 0x0000000800027825 */ /* 0x001fe200078e0202 */
[----:B------:R-:W0:Y:S05]  /*0100*/  LDC.64 R8, c[0x0][0x380] ;  /* 0x0000e000ff087b82 */ /* 0x000e2a0000000a00 */
[----:B-1----:R-:W5:Y:S01]  /*0110*/  LDG.E.64 R2, desc[UR6][R2.64] ;  /* 0x0000000602027981 */ /* 0x002f62000c1e1b00 */
[----:B------:R-:W-:Y:S01]  /*0120*/  MOV R11, R5 ;  /* 0x00000005000b7202 */ /* 0x000fe20000000f00 */
[----:B------:R-:W1:Y:S06]  /*0130*/  LDCU UR4, c[0x0][0x360] ;  /* 0x00006c00ff0477ac */ /* 0x000e6c0008000800 */
.L_x_36:
[----:B0-2---:R-:W-:-:S05]  /*0140*/  IMAD.WIDE R4, R11, 0x8, R8 ;  /* 0x000000080b047825 */ /* 0x005fca00078e0208 */
[----:B------:R-:W2:Y:S01]  /*0150*/  LDG.E.64 R6, desc[UR6][R4.64] ;  /* 0x0000000604067981 */ /* 0x000ea2000c1e1b00 */
[----:B-1----:R-:W-:-:S04]  /*0160*/  IADD3 R11, PT, PT, R11, UR4, RZ ;  /* 0x000000040b0b7c10 */ /* 0x002fc8000fffe0ff */
[----:B------:R-:W-:Y:S01]  /*0170*/  ISETP.GE.AND P0, PT, R11, R10, PT ;  /* 0x0000000a0b00720c */ /* 0x000fe20003f06270 */
[----:B--2--5:R-:W-:-:S07]  /*0180*/  DADD R6, R2, R6 ;  /* 0x0000000002067229 */ /* 0x024fce0000000006 */
[----:B------:R2:W-:Y:S05]  /*0190*/  STG.E.64 desc[UR6][R4.64], R6 ;  /* 0x0000000604007986 */ /* 0x0005ea000c101b06 */
[----:B------:R-:W-:Y:S05]  /*01a0*/  @!P0 BRA `(.L_x_36) ;  /* 0xfffffffc00e48947 */ /* 0x000fea000383ffff */
[----:B------:R-:W-:Y:S05]  /*01b0*/  EXIT ;  /* 0x000000000000794d */ /* 0x000fea0003800000 */
.L_x_37:
        /* <DEDUP_REMOVED lines=12> */
.L_x_43:


//--------------------- .text._Z19set_boundary_valuesPdPKfi --------------------------
	.section	.text._Z19set_boundary_valuesPdPKfi,"ax",@progbits
	.align	128
        .global         _Z19set_boundary_valuesPdPKfi
        .type           _Z19set_boundary_valuesPdPKfi,@function
        .size           _Z19set_boundary_valuesPdPKfi,(.L_x_44 - _Z19set_boundary_valuesPdPKfi)
        .other          _Z19set_boundary_valuesPdPKfi,@"STO_CUDA_ENTRY STV_DEFAULT"
_Z19set_boundary_valuesPdPKfi:
.text._Z19set_boundary_valuesPdPKfi:
[----:B------:R-:W-:Y:S01]  /*0000*/  LDC R1, c[0x0][0x37c] ;  /* 0x0000df00ff017b82 */ /* 0x000fe20000000800 */
[----:B------:R-:W0:Y:S02]  /*0010*/  S2R R0, SR_TID.X ;  /* 0x0000000000007919 */ /* 0x000e240000002100 */
[----:B0-----:R-:W-:-:S13]  /*0020*/  ISETP.NE.AND P0, PT, R0, RZ, PT ;  /* 0x000000ff0000720c */ /* 0x001fda0003f05270 */
[----:B------:R-:W-:Y:S05]  /*0030*/  @P0 EXIT ;  /* 0x000000000000094d */ /* 0x000fea0003800000 */
[----:B------:R-:W0:Y:S01]  /*0040*/  LDC R5, c[0x0][0x390] ;  /* 0x0000e400ff057b82 */ /* 0x000e220000000800 */
[----:B------:R-:W1:Y:S07]  /*0050*/  LDCU.64 UR4, c[0x0][0x358] ;  /* 0x00006b00ff0477ac */ /* 0x000e6e0008000a00 */
[----:B------:R-:W0:Y:S08]  /*0060*/  LDC.64 R6, c[0x0][0x388] ;  /* 0x0000e200ff067b82 */ /* 0x000e300000000a00 */
[----:B------:R-:W2:Y:S01]  /*0070*/  LDC.64 R2, c[0x0][0x380] ;  /* 0x0000e000ff027b82 */ /* 0x000ea20000000a00 */
[----:B0-----:R-:W-:-:S05]  /*0080*/  IMAD.WIDE R6, R5, 0x4, R6 ;  /* 0x0000000405067825 */ /* 0x001fca00078e0206 */
[----:B-1----:R-:W3:Y:S01]  /*0090*/  LDG.E R0, desc[UR4][R6.64+-0x4] ;  /* 0xfffffc0406007981 */ /* 0x002ee2000c1e1900 */
[----:B--2---:R-:W-:-:S05]  /*00a0*/  IMAD.WIDE R2, R5, 0x8, R2 ;  /* 0x0000000805027825 */ /* 0x004fca00078e0202 */
[----:B------:R-:W2:Y:S01]  /*00b0*/  LDG.E.64 R4, desc[UR4][R2.64+-0x8] ;  /* 0xfffff80402047981 */ /* 0x000ea2000c1e1b00 */
[----:B------:R-:W0:Y:S01]  /*00c0*/  LDC.64 R10, c[0x0][0x388] ;  /* 0x0000e200ff0a7b82 */ /* 0x000e220000000a00 */
[----:B---3--:R-:W2:Y:S02]  /*00d0*/  F2F.F64.F32 R8, R0 ;  /* 0x0000000000087310 */ /* 0x008ea40000201800 */
[----:B--2---:R-:W-:-:S07]  /*00e0*/  DADD R4, R4, R8 ;  /* 0x0000000004047229 */ /* 0x004fce0000000008 */
[----:B------:R-:W-:Y:S04]  /*00f0*/  STG.E.64 desc[UR4][R2.64], R4 ;  /* 0x0000000402007986 */ /* 0x000fe8000c101b04 */
[----:B0-----:R-:W2:Y:S02]  /*0100*/  LDG.E R8, desc[UR4][R10.64] ;  /* 0x000000040a087981 */ /* 0x001ea4000c1e1900 */
[----:B--2---:R-:W0:Y:S02]  /*0110*/  F2F.F64.F32 R8, R8 ;  /* 0x0000000800087310 */ /* 0x004e240000201800 */
[----:B0-----:R-:W-:Y:S04]  /*0120*/  STG.E.64 desc[UR4][R2.64+0x8], R8 ;  /* 0x0000080802007986 */ /* 0x001fe8000c101b04 */
[----:B------:R-:W2:Y:S02]  /*0130*/  LDG.E R12, desc[UR4][R6.64+-0x4] ;  /* 0xfffffc04060c7981 */ /* 0x000ea4000c1e1900 */
[----:B--2---:R-:W0:Y:S02]  /*0140*/  F2F.F64.F32 R12, R12 ;  /* 0x0000000c000c7310 */ /* 0x004e240000201800 */
[----:B0-----:R-:W-:Y:S01]  /*0150*/  STG.E.64 desc[UR4][R2.64+0x10], R12 ;  /* 0x0000100c02007986 */ /* 0x001fe2000c101b04 */
[----:B------:R-:W-:Y:S05]  /*0160*/  EXIT ;  /* 0x000000000000794d */ /* 0x000fea0003800000 */
.L_x_38:
        /* <DEDUP_REMOVED lines=9> */
.L_x_44:


//--------------------- .nv.shared._Z3smaPfPdii   --------------------------
	.section	.nv.shared._Z3smaPfPdii,"aw",@nobits
	.sectionflags	@""
	.align	16
	.zero		1024


//--------------------- .nv.shared.reserved.0     --------------------------
	.section	.nv.shared.reserved.0,"aw",@nobits
	.weak		__nv_reservedSMEM_offset_0_alias
	.size		__nv_reservedSMEM_offset_0_alias, 0, 64
	.other		__nv_reservedSMEM_offset_0_alias,@"STO_CUDA_RESERVED_SHARED STV_DEFAULT"
__nv_reservedSMEM_offset_0_alias:
	.zero		0
	.zero		64


//--------------------- .nv.shared._Z25blelloch_arbitrary_doublePdPKdiS_ii --------------------------
	.section	.nv.shared._Z25blelloch_arbitrary_doublePdPKdiS_ii,"aw",@nobits
	.sectionflags	@""
	.align	16
	.zero		1024


//--------------------- .nv.shared._Z18blelloch_arbitraryPdPKfiS_ii --------------------------
	.section	.nv.shared._Z18blelloch_arbitraryPdPKfiS_ii,"aw",@nobits
	.sectionflags	@""
	.align	16
	.zero		1024


//--------------------- .nv.shared._Z24adjust_block_sums_offsetPdPKdiii --------------------------
	.section	.nv.shared._Z24adjust_block_sums_offsetPdPKdiii,"aw",@nobits
	.sectionflags	@""
	.align	16
	.zero		1024


//--------------------- .nv.shared._Z19set_boundary_valuesPdPKfi --------------------------
	.section	.nv.shared._Z19set_boundary_valuesPdPKfi,"aw",@nobits
	.sectionflags	@""
	.align	16
	.zero		1024


//--------------------- .nv.constant0._Z3smaPfPdii --------------------------
	.section	.nv.constant0._Z3smaPfPdii,"a",@progbits
	.sectionflags	@""
	.align	4
.nv.constant0._Z3smaPfPdii:
	.zero		920


//--------------------- .nv.constant0._Z25blelloch_arbitrary_doublePdPKdiS_ii --------------------------
	.section	.nv.constant0._Z25blelloch_arbitrary_doublePdPKdiS_ii,"a",@progbits
	.sectionflags	@""
	.align	4
.nv.constant0._Z25blelloch_arbitrary_doublePdPKdiS_ii:
	.zero		936


//--------------------- .nv.constant0._Z18blelloch_arbitraryPdPKfiS_ii --------------------------
	.section	.nv.constant0._Z18blelloch_arbitraryPdPKfiS_ii,"a",@progbits
	.sectionflags	@""
	.align	4
.nv.constant0._Z18blelloch_arbitraryPdPKfiS_ii:
	.zero		936


//--------------------- .nv.constant0._Z24adjust_block_sums_offsetPdPKdiii --------------------------
	.section	.nv.constant0._Z24adjust_block_sums_offsetPdPKdiii,"a",@progbits
	.sectionflags	@""
	.align	4
.nv.constant0._Z24adjust_block_sums_offsetPdPKdiii:
	.zero		924


//--------------------- .nv.constant0._Z19set_boundary_valuesPdPKfi --------------------------
	.section	.nv.constant0._Z19set_boundary_valuesPdPKfi,"a",@progbits
	.sectionflags	@""
	.align	4
.nv.constant0._Z19set_boundary_valuesPdPKfi:
	.zero		916


//--------------------- SYMBOLS --------------------------

	.type		.nv.reservedSmem.offset0,@object
	.size		.nv.reservedSmem.offset0,0x4
	.type		.nv.reservedSmem.cap,@object
	.size		.nv.reservedSmem.cap,0x4
